//
// Generated by NVIDIA NVVM Compiler
//
// Compiler Build ID: CL-36424714
// Cuda compilation tools, release 13.0, V13.0.88
// Based on NVVM 20.0.0
//

.version 9.0
.target sm_100
.address_size 64

	// .globl	_Z23kmeansKernelFindCenters6Matrix5LabelS_

.visible .entry _Z23kmeansKernelFindCenters6Matrix5LabelS_(
	.param .align 8 .b8 _Z23kmeansKernelFindCenters6Matrix5LabelS__param_0[16],
	.param .align 8 .b8 _Z23kmeansKernelFindCenters6Matrix5LabelS__param_1[16],
	.param .align 8 .b8 _Z23kmeansKernelFindCenters6Matrix5LabelS__param_2[16]
)
{
	.reg .pred 	%p<28>;
	.reg .b32 	%r<104>;
	.reg .b32 	%f<70>;
	.reg .b64 	%rd<41>;

	ld.param.u64 	%rd3, [_Z23kmeansKernelFindCenters6Matrix5LabelS__param_2+8];
	ld.param.v2.u32 	{%r1, %r2}, [_Z23kmeansKernelFindCenters6Matrix5LabelS__param_0];
	ld.param.u32 	%r31, [_Z23kmeansKernelFindCenters6Matrix5LabelS__param_2+4];
	ld.param.u64 	%rd7, [_Z23kmeansKernelFindCenters6Matrix5LabelS__param_1+8];
	ld.param.u64 	%rd8, [_Z23kmeansKernelFindCenters6Matrix5LabelS__param_0+8];
	cvta.to.global.u64 	%rd1, %rd8;
	cvta.to.global.u64 	%rd2, %rd7;
	mov.u32 	%r32, %ctaid.y;
	mov.u32 	%r33, %ntid.y;
	mov.u32 	%r34, %tid.y;
	mad.lo.s32 	%r3, %r32, %r33, %r34;
	mov.u32 	%r35, %ctaid.x;
	mov.u32 	%r36, %ntid.x;
	mov.u32 	%r37, %tid.x;
	mad.lo.s32 	%r4, %r35, %r36, %r37;
	setp.ge.s32 	%p1, %r3, %r31;
	setp.ge.s32 	%p2, %r4, %r1;
	or.pred  	%p3, %p2, %p1;
	@%p3 bra 	$L__BB0_14;
	setp.lt.s32 	%p4, %r2, 1;
	mov.b32 	%r103, 0;
	mov.f32 	%f69, 0f00000000;
	@%p4 bra 	$L__BB0_13;
	and.b32  	%r5, %r2, 7;
	setp.lt.u32 	%p5, %r2, 8;
	mov.f32 	%f69, 0f00000000;
	mov.b32 	%r98, 0;
	mov.u32 	%r103, %r98;
	@%p5 bra 	$L__BB0_5;
	and.b32  	%r98, %r2, 2147483640;
	neg.s32 	%r92, %r98;
	shl.b32 	%r8, %r1, 3;
	add.s64 	%rd40, %rd2, 16;
	mov.f32 	%f69, 0f00000000;
	mov.b32 	%r103, 0;
	mul.wide.s32 	%rd11, %r1, 4;
	mov.u32 	%r91, %r4;
$L__BB0_4:
	.pragma "nounroll";
	ld.global.u32 	%r42, [%rd40+-16];
	setp.eq.s32 	%p6, %r42, %r3;
	selp.u32 	%r43, 1, 0, %p6;
	add.s32 	%r44, %r103, %r43;
	mul.wide.s32 	%rd9, %r91, 4;
	add.s64 	%rd10, %rd1, %rd9;
	ld.global.f32 	%f17, [%rd10];
	selp.f32 	%f18, 0f3F800000, 0f00000000, %p6;
	fma.rn.f32 	%f19, %f17, %f18, %f69;
	ld.global.u32 	%r45, [%rd40+-12];
	setp.eq.s32 	%p7, %r45, %r3;
	selp.u32 	%r46, 1, 0, %p7;
	add.s32 	%r47, %r44, %r46;
	add.s64 	%rd12, %rd10, %rd11;
	ld.global.f32 	%f20, [%rd12];
	selp.f32 	%f21, 0f3F800000, 0f00000000, %p7;
	fma.rn.f32 	%f22, %f20, %f21, %f19;
	ld.global.u32 	%r48, [%rd40+-8];
	setp.eq.s32 	%p8, %r48, %r3;
	selp.u32 	%r49, 1, 0, %p8;
	add.s32 	%r50, %r47, %r49;
	add.s64 	%rd13, %rd12, %rd11;
	ld.global.f32 	%f23, [%rd13];
	selp.f32 	%f24, 0f3F800000, 0f00000000, %p8;
	fma.rn.f32 	%f25, %f23, %f24, %f22;
	ld.global.u32 	%r51, [%rd40+-4];
	setp.eq.s32 	%p9, %r51, %r3;
	selp.u32 	%r52, 1, 0, %p9;
	add.s32 	%r53, %r50, %r52;
	add.s64 	%rd14, %rd13, %rd11;
	ld.global.f32 	%f26, [%rd14];
	selp.f32 	%f27, 0f3F800000, 0f00000000, %p9;
	fma.rn.f32 	%f28, %f26, %f27, %f25;
	ld.global.u32 	%r54, [%rd40];
	setp.eq.s32 	%p10, %r54, %r3;
	selp.u32 	%r55, 1, 0, %p10;
	add.s32 	%r56, %r53, %r55;
	add.s64 	%rd15, %rd14, %rd11;
	ld.global.f32 	%f29, [%rd15];
	selp.f32 	%f30, 0f3F800000, 0f00000000, %p10;
	fma.rn.f32 	%f31, %f29, %f30, %f28;
	ld.global.u32 	%r57, [%rd40+4];
	setp.eq.s32 	%p11, %r57, %r3;
	selp.u32 	%r58, 1, 0, %p11;
	add.s32 	%r59, %r56, %r58;
	add.s64 	%rd16, %rd15, %rd11;
	ld.global.f32 	%f32, [%rd16];
	selp.f32 	%f33, 0f3F800000, 0f00000000, %p11;
	fma.rn.f32 	%f34, %f32, %f33, %f31;
	ld.global.u32 	%r60, [%rd40+8];
	setp.eq.s32 	%p12, %r60, %r3;
	selp.u32 	%r61, 1, 0, %p12;
	add.s32 	%r62, %r59, %r61;
	add.s64 	%rd17, %rd16, %rd11;
	ld.global.f32 	%f35, [%rd17];
	selp.f32 	%f36, 0f3F800000, 0f00000000, %p12;
	fma.rn.f32 	%f37, %f35, %f36, %f34;
	ld.global.u32 	%r63, [%rd40+12];
	setp.eq.s32 	%p13, %r63, %r3;
	selp.u32 	%r64, 1, 0, %p13;
	add.s32 	%r103, %r62, %r64;
	add.s64 	%rd18, %rd17, %rd11;
	ld.global.f32 	%f38, [%rd18];
	selp.f32 	%f39, 0f3F800000, 0f00000000, %p13;
	fma.rn.f32 	%f69, %f38, %f39, %f37;
	add.s32 	%r92, %r92, 8;
	add.s32 	%r91, %r91, %r8;
	add.s64 	%rd40, %rd40, 32;
	setp.ne.s32 	%p14, %r92, 0;
	@%p14 bra 	$L__BB0_4;
$L__BB0_5:
	setp.eq.s32 	%p15, %r5, 0;
	@%p15 bra 	$L__BB0_13;
	and.b32  	%r18, %r2, 3;
	setp.lt.u32 	%p16, %r5, 4;
	@%p16 bra 	$L__BB0_8;
	mul.wide.u32 	%rd19, %r98, 4;
	add.s64 	%rd20, %rd2, %rd19;
	ld.global.u32 	%r66, [%rd20];
	setp.eq.s32 	%p17, %r66, %r3;
	selp.u32 	%r67, 1, 0, %p17;
	add.s32 	%r68, %r103, %r67;
	mad.lo.s32 	%r69, %r98, %r1, %r4;
	mul.wide.s32 	%rd21, %r69, 4;
	add.s64 	%rd22, %rd1, %rd21;
	ld.global.f32 	%f41, [%rd22];
	selp.f32 	%f42, 0f3F800000, 0f00000000, %p17;
	fma.rn.f32 	%f43, %f41, %f42, %f69;
	ld.global.u32 	%r70, [%rd20+4];
	setp.eq.s32 	%p18, %r70, %r3;
	selp.u32 	%r71, 1, 0, %p18;
	add.s32 	%r72, %r68, %r71;
	mul.wide.s32 	%rd23, %r1, 4;
	add.s64 	%rd24, %rd22, %rd23;
	ld.global.f32 	%f44, [%rd24];
	selp.f32 	%f45, 0f3F800000, 0f00000000, %p18;
	fma.rn.f32 	%f46, %f44, %f45, %f43;
	ld.global.u32 	%r73, [%rd20+8];
	setp.eq.s32 	%p19, %r73, %r3;
	selp.u32 	%r74, 1, 0, %p19;
	add.s32 	%r75, %r72, %r74;
	add.s64 	%rd25, %rd24, %rd23;
	ld.global.f32 	%f47, [%rd25];
	selp.f32 	%f48, 0f3F800000, 0f00000000, %p19;
	fma.rn.f32 	%f49, %f47, %f48, %f46;
	ld.global.u32 	%r76, [%rd20+12];
	setp.eq.s32 	%p20, %r76, %r3;
	selp.u32 	%r77, 1, 0, %p20;
	add.s32 	%r103, %r75, %r77;
	add.s64 	%rd26, %rd25, %rd23;
	ld.global.f32 	%f50, [%rd26];
	selp.f32 	%f51, 0f3F800000, 0f00000000, %p20;
	fma.rn.f32 	%f69, %f50, %f51, %f49;
	add.s32 	%r98, %r98, 4;
$L__BB0_8:
	setp.eq.s32 	%p21, %r18, 0;
	@%p21 bra 	$L__BB0_13;
	setp.eq.s32 	%p22, %r18, 1;
	@%p22 bra 	$L__BB0_11;
	mul.wide.u32 	%rd27, %r98, 4;
	add.s64 	%rd28, %rd2, %rd27;
	ld.global.u32 	%r79, [%rd28];
	setp.eq.s32 	%p23, %r79, %r3;
	selp.u32 	%r80, 1, 0, %p23;
	add.s32 	%r81, %r103, %r80;
	mad.lo.s32 	%r82, %r98, %r1, %r4;
	mul.wide.s32 	%rd29, %r82, 4;
	add.s64 	%rd30, %rd1, %rd29;
	ld.global.f32 	%f53, [%rd30];
	selp.f32 	%f54, 0f3F800000, 0f00000000, %p23;
	fma.rn.f32 	%f55, %f53, %f54, %f69;
	ld.global.u32 	%r83, [%rd28+4];
	setp.eq.s32 	%p24, %r83, %r3;
	selp.u32 	%r84, 1, 0, %p24;
	add.s32 	%r103, %r81, %r84;
	mul.wide.s32 	%rd31, %r1, 4;
	add.s64 	%rd32, %rd30, %rd31;
	ld.global.f32 	%f56, [%rd32];
	selp.f32 	%f57, 0f3F800000, 0f00000000, %p24;
	fma.rn.f32 	%f69, %f56, %f57, %f55;
	add.s32 	%r98, %r98, 2;
$L__BB0_11:
	and.b32  	%r85, %r2, 1;
	setp.eq.b32 	%p25, %r85, 1;
	not.pred 	%p26, %p25;
	@%p26 bra 	$L__BB0_13;
	mul.wide.u32 	%rd33, %r98, 4;
	add.s64 	%rd34, %rd2, %rd33;
	ld.global.u32 	%r86, [%rd34];
	setp.eq.s32 	%p27, %r86, %r3;
	selp.u32 	%r87, 1, 0, %p27;
	add.s32 	%r103, %r103, %r87;
	mad.lo.s32 	%r88, %r98, %r1, %r4;
	mul.wide.s32 	%rd35, %r88, 4;
	add.s64 	%rd36, %rd1, %rd35;
	ld.global.f32 	%f58, [%rd36];
	selp.f32 	%f59, 0f3F800000, 0f00000000, %p27;
	fma.rn.f32 	%f69, %f58, %f59, %f69;
$L__BB0_13:
	max.u32 	%r89, %r103, 1;
	cvt.rn.f32.u32 	%f60, %r89;
	div.rn.f32 	%f61, %f69, %f60;
	mad.lo.s32 	%r90, %r1, %r3, %r4;
	cvta.to.global.u64 	%rd37, %rd3;
	mul.wide.s32 	%rd38, %r90, 4;
	add.s64 	%rd39, %rd37, %rd38;
	st.global.f32 	[%rd39], %f61;
$L__BB0_14:
	ret;

}
	// .globl	_Z24KmeansKernelFindClusters6MatrixS_5Label
.visible .entry _Z24KmeansKernelFindClusters6MatrixS_5Label(
	.param .align 8 .b8 _Z24KmeansKernelFindClusters6MatrixS_5Label_param_0[16],
	.param .align 8 .b8 _Z24KmeansKernelFindClusters6MatrixS_5Label_param_1[16],
	.param .align 8 .b8 _Z24KmeansKernelFindClusters6MatrixS_5Label_param_2[16]
)
{
	.reg .pred 	%p<28>;
	.reg .b32 	%r<110>;
	.reg .b32 	%f<233>;
	.reg .b64 	%rd<56>;

	ld.param.u64 	%rd7, [_Z24KmeansKernelFindClusters6MatrixS_5Label_param_2+8];
	ld.param.u32 	%r2, [_Z24KmeansKernelFindClusters6MatrixS_5Label_param_1+4];
	ld.param.v2.u32 	{%r1, %r59}, [_Z24KmeansKernelFindClusters6MatrixS_5Label_param_0];
	ld.param.u64 	%rd8, [_Z24KmeansKernelFindClusters6MatrixS_5Label_param_1+8];
	ld.param.u64 	%rd9, [_Z24KmeansKernelFindClusters6MatrixS_5Label_param_0+8];
	cvta.to.global.u64 	%rd1, %rd9;
	cvta.to.global.u64 	%rd2, %rd8;
	mov.u32 	%r60, %ntid.x;
	mov.u32 	%r61, %ctaid.x;
	mov.u32 	%r62, %tid.x;
	mad.lo.s32 	%r3, %r60, %r61, %r62;
	setp.ge.s32 	%p1, %r3, %r59;
	@%p1 bra 	$L__BB1_36;
	setp.lt.s32 	%p2, %r1, 1;
	mov.f32 	%f219, 0f00000000;
	@%p2 bra 	$L__BB1_14;
	mul.lo.s32 	%r4, %r1, %r3;
	and.b32  	%r5, %r1, 15;
	setp.lt.u32 	%p3, %r1, 16;
	mov.f32 	%f219, 0f00000000;
	mov.b32 	%r88, 0;
	@%p3 bra 	$L__BB1_5;
	and.b32  	%r88, %r1, 2147483632;
	mov.f32 	%f219, 0f00000000;
	mov.b32 	%r100, 0;
$L__BB1_4:
	.pragma "nounroll";
	add.s32 	%r65, %r100, %r4;
	mul.wide.s32 	%rd10, %r65, 4;
	add.s64 	%rd11, %rd1, %rd10;
	ld.global.f32 	%f37, [%rd11];
	mul.wide.u32 	%rd12, %r100, 4;
	add.s64 	%rd13, %rd2, %rd12;
	ld.global.f32 	%f38, [%rd13];
	sub.f32 	%f39, %f37, %f38;
	fma.rn.f32 	%f40, %f39, %f39, %f219;
	ld.global.f32 	%f41, [%rd11+4];
	ld.global.f32 	%f42, [%rd13+4];
	sub.f32 	%f43, %f41, %f42;
	fma.rn.f32 	%f44, %f43, %f43, %f40;
	ld.global.f32 	%f45, [%rd11+8];
	ld.global.f32 	%f46, [%rd13+8];
	sub.f32 	%f47, %f45, %f46;
	fma.rn.f32 	%f48, %f47, %f47, %f44;
	ld.global.f32 	%f49, [%rd11+12];
	ld.global.f32 	%f50, [%rd13+12];
	sub.f32 	%f51, %f49, %f50;
	fma.rn.f32 	%f52, %f51, %f51, %f48;
	ld.global.f32 	%f53, [%rd11+16];
	ld.global.f32 	%f54, [%rd13+16];
	sub.f32 	%f55, %f53, %f54;
	fma.rn.f32 	%f56, %f55, %f55, %f52;
	ld.global.f32 	%f57, [%rd11+20];
	ld.global.f32 	%f58, [%rd13+20];
	sub.f32 	%f59, %f57, %f58;
	fma.rn.f32 	%f60, %f59, %f59, %f56;
	ld.global.f32 	%f61, [%rd11+24];
	ld.global.f32 	%f62, [%rd13+24];
	sub.f32 	%f63, %f61, %f62;
	fma.rn.f32 	%f64, %f63, %f63, %f60;
	ld.global.f32 	%f65, [%rd11+28];
	ld.global.f32 	%f66, [%rd13+28];
	sub.f32 	%f67, %f65, %f66;
	fma.rn.f32 	%f68, %f67, %f67, %f64;
	ld.global.f32 	%f69, [%rd11+32];
	ld.global.f32 	%f70, [%rd13+32];
	sub.f32 	%f71, %f69, %f70;
	fma.rn.f32 	%f72, %f71, %f71, %f68;
	ld.global.f32 	%f73, [%rd11+36];
	ld.global.f32 	%f74, [%rd13+36];
	sub.f32 	%f75, %f73, %f74;
	fma.rn.f32 	%f76, %f75, %f75, %f72;
	ld.global.f32 	%f77, [%rd11+40];
	ld.global.f32 	%f78, [%rd13+40];
	sub.f32 	%f79, %f77, %f78;
	fma.rn.f32 	%f80, %f79, %f79, %f76;
	ld.global.f32 	%f81, [%rd11+44];
	ld.global.f32 	%f82, [%rd13+44];
	sub.f32 	%f83, %f81, %f82;
	fma.rn.f32 	%f84, %f83, %f83, %f80;
	ld.global.f32 	%f85, [%rd11+48];
	ld.global.f32 	%f86, [%rd13+48];
	sub.f32 	%f87, %f85, %f86;
	fma.rn.f32 	%f88, %f87, %f87, %f84;
	ld.global.f32 	%f89, [%rd11+52];
	ld.global.f32 	%f90, [%rd13+52];
	sub.f32 	%f91, %f89, %f90;
	fma.rn.f32 	%f92, %f91, %f91, %f88;
	ld.global.f32 	%f93, [%rd11+56];
	ld.global.f32 	%f94, [%rd13+56];
	sub.f32 	%f95, %f93, %f94;
	fma.rn.f32 	%f96, %f95, %f95, %f92;
	ld.global.f32 	%f97, [%rd11+60];
	ld.global.f32 	%f98, [%rd13+60];
	sub.f32 	%f99, %f97, %f98;
	fma.rn.f32 	%f219, %f99, %f99, %f96;
	add.s32 	%r100, %r100, 16;
	setp.eq.s32 	%p4, %r100, %r88;
	@%p4 bra 	$L__BB1_5;
	bra.uni 	$L__BB1_4;
$L__BB1_5:
	setp.eq.s32 	%p5, %r5, 0;
	@%p5 bra 	$L__BB1_14;
	and.b32  	%r8, %r1, 7;
	setp.lt.u32 	%p6, %r5, 8;
	@%p6 bra 	$L__BB1_8;
	add.s32 	%r66, %r88, %r4;
	mul.wide.s32 	%rd14, %r66, 4;
	add.s64 	%rd15, %rd1, %rd14;
	ld.global.f32 	%f101, [%rd15];
	mul.wide.u32 	%rd16, %r88, 4;
	add.s64 	%rd17, %rd2, %rd16;
	ld.global.f32 	%f102, [%rd17];
	sub.f32 	%f103, %f101, %f102;
	fma.rn.f32 	%f104, %f103, %f103, %f219;
	ld.global.f32 	%f105, [%rd15+4];
	ld.global.f32 	%f106, [%rd17+4];
	sub.f32 	%f107, %f105, %f106;
	fma.rn.f32 	%f108, %f107, %f107, %f104;
	ld.global.f32 	%f109, [%rd15+8];
	ld.global.f32 	%f110, [%rd17+8];
	sub.f32 	%f111, %f109, %f110;
	fma.rn.f32 	%f112, %f111, %f111, %f108;
	ld.global.f32 	%f113, [%rd15+12];
	ld.global.f32 	%f114, [%rd17+12];
	sub.f32 	%f115, %f113, %f114;
	fma.rn.f32 	%f116, %f115, %f115, %f112;
	ld.global.f32 	%f117, [%rd15+16];
	ld.global.f32 	%f118, [%rd17+16];
	sub.f32 	%f119, %f117, %f118;
	fma.rn.f32 	%f120, %f119, %f119, %f116;
	ld.global.f32 	%f121, [%rd15+20];
	ld.global.f32 	%f122, [%rd17+20];
	sub.f32 	%f123, %f121, %f122;
	fma.rn.f32 	%f124, %f123, %f123, %f120;
	ld.global.f32 	%f125, [%rd15+24];
	ld.global.f32 	%f126, [%rd17+24];
	sub.f32 	%f127, %f125, %f126;
	fma.rn.f32 	%f128, %f127, %f127, %f124;
	ld.global.f32 	%f129, [%rd15+28];
	ld.global.f32 	%f130, [%rd17+28];
	sub.f32 	%f131, %f129, %f130;
	fma.rn.f32 	%f219, %f131, %f131, %f128;
	add.s32 	%r88, %r88, 8;
$L__BB1_8:
	setp.eq.s32 	%p7, %r8, 0;
	@%p7 bra 	$L__BB1_14;
	and.b32  	%r11, %r1, 3;
	setp.lt.u32 	%p8, %r8, 4;
	@%p8 bra 	$L__BB1_11;
	add.s32 	%r67, %r88, %r4;
	mul.wide.s32 	%rd18, %r67, 4;
	add.s64 	%rd19, %rd1, %rd18;
	ld.global.f32 	%f133, [%rd19];
	mul.wide.u32 	%rd20, %r88, 4;
	add.s64 	%rd21, %rd2, %rd20;
	ld.global.f32 	%f134, [%rd21];
	sub.f32 	%f135, %f133, %f134;
	fma.rn.f32 	%f136, %f135, %f135, %f219;
	ld.global.f32 	%f137, [%rd19+4];
	ld.global.f32 	%f138, [%rd21+4];
	sub.f32 	%f139, %f137, %f138;
	fma.rn.f32 	%f140, %f139, %f139, %f136;
	ld.global.f32 	%f141, [%rd19+8];
	ld.global.f32 	%f142, [%rd21+8];
	sub.f32 	%f143, %f141, %f142;
	fma.rn.f32 	%f144, %f143, %f143, %f140;
	ld.global.f32 	%f145, [%rd19+12];
	ld.global.f32 	%f146, [%rd21+12];
	sub.f32 	%f147, %f145, %f146;
	fma.rn.f32 	%f219, %f147, %f147, %f144;
	add.s32 	%r88, %r88, 4;
$L__BB1_11:
	setp.eq.s32 	%p9, %r11, 0;
	@%p9 bra 	$L__BB1_14;
	mov.b32 	%r92, 0;
$L__BB1_13:
	.pragma "nounroll";
	add.s32 	%r69, %r88, %r4;
	mul.wide.s32 	%rd22, %r69, 4;
	add.s64 	%rd23, %rd1, %rd22;
	ld.global.f32 	%f148, [%rd23];
	mul.wide.u32 	%rd24, %r88, 4;
	add.s64 	%rd25, %rd2, %rd24;
	ld.global.f32 	%f149, [%rd25];
	sub.f32 	%f150, %f148, %f149;
	fma.rn.f32 	%f219, %f150, %f150, %f219;
	add.s32 	%r88, %r88, 1;
	add.s32 	%r92, %r92, 1;
	setp.ne.s32 	%p10, %r92, %r11;
	@%p10 bra 	$L__BB1_13;
$L__BB1_14:
	setp.lt.s32 	%p11, %r2, 2;
	mov.b32 	%r109, 0;
	@%p11 bra 	$L__BB1_35;
	setp.lt.s32 	%p12, %r1, 1;
	mul.lo.s32 	%r18, %r1, %r3;
	@%p12 bra 	$L__BB1_29;
	and.b32  	%r19, %r1, 7;
	add.s32 	%r20, %r19, -1;
	and.b32  	%r21, %r1, 3;
	and.b32  	%r22, %r1, 2147483640;
	and.b32  	%r23, %r1, 1;
	neg.s32 	%r24, %r22;
	add.s64 	%rd3, %rd1, 16;
	mov.b32 	%r109, 0;
	mov.b32 	%r93, 1;
$L__BB1_17:
	setp.lt.u32 	%p19, %r1, 8;
	mul.lo.s32 	%r27, %r93, %r1;
	mov.f32 	%f228, 0f00000000;
	mov.b32 	%r98, 0;
	@%p19 bra 	$L__BB1_20;
	mul.wide.u32 	%rd26, %r27, 4;
	add.s64 	%rd27, %rd2, %rd26;
	add.s64 	%rd55, %rd27, 16;
	mov.f32 	%f228, 0f00000000;
	mov.u32 	%r95, %r18;
	mov.u32 	%r96, %r24;
$L__BB1_19:
	.pragma "nounroll";
	mul.wide.s32 	%rd28, %r95, 4;
	add.s64 	%rd29, %rd3, %rd28;
	ld.global.f32 	%f154, [%rd29+-16];
	ld.global.f32 	%f155, [%rd55+-16];
	sub.f32 	%f156, %f154, %f155;
	fma.rn.f32 	%f157, %f156, %f156, %f228;
	ld.global.f32 	%f158, [%rd29+-12];
	ld.global.f32 	%f159, [%rd55+-12];
	sub.f32 	%f160, %f158, %f159;
	fma.rn.f32 	%f161, %f160, %f160, %f157;
	ld.global.f32 	%f162, [%rd29+-8];
	ld.global.f32 	%f163, [%rd55+-8];
	sub.f32 	%f164, %f162, %f163;
	fma.rn.f32 	%f165, %f164, %f164, %f161;
	ld.global.f32 	%f166, [%rd29+-4];
	ld.global.f32 	%f167, [%rd55+-4];
	sub.f32 	%f168, %f166, %f167;
	fma.rn.f32 	%f169, %f168, %f168, %f165;
	ld.global.f32 	%f170, [%rd29];
	ld.global.f32 	%f171, [%rd55];
	sub.f32 	%f172, %f170, %f171;
	fma.rn.f32 	%f173, %f172, %f172, %f169;
	ld.global.f32 	%f174, [%rd29+4];
	ld.global.f32 	%f175, [%rd55+4];
	sub.f32 	%f176, %f174, %f175;
	fma.rn.f32 	%f177, %f176, %f176, %f173;
	ld.global.f32 	%f178, [%rd29+8];
	ld.global.f32 	%f179, [%rd55+8];
	sub.f32 	%f180, %f178, %f179;
	fma.rn.f32 	%f181, %f180, %f180, %f177;
	ld.global.f32 	%f182, [%rd29+12];
	ld.global.f32 	%f183, [%rd55+12];
	sub.f32 	%f184, %f182, %f183;
	fma.rn.f32 	%f228, %f184, %f184, %f181;
	add.s32 	%r96, %r96, 8;
	add.s32 	%r95, %r95, 8;
	add.s64 	%rd55, %rd55, 32;
	setp.ne.s32 	%p20, %r96, 0;
	mov.u32 	%r98, %r22;
	@%p20 bra 	$L__BB1_19;
$L__BB1_20:
	setp.eq.s32 	%p21, %r19, 0;
	@%p21 bra 	$L__BB1_28;
	setp.lt.u32 	%p22, %r20, 3;
	@%p22 bra 	$L__BB1_23;
	add.s32 	%r82, %r98, %r18;
	mul.wide.s32 	%rd30, %r82, 4;
	add.s64 	%rd31, %rd1, %rd30;
	ld.global.f32 	%f186, [%rd31];
	add.s32 	%r83, %r98, %r27;
	mul.wide.u32 	%rd32, %r83, 4;
	add.s64 	%rd33, %rd2, %rd32;
	ld.global.f32 	%f187, [%rd33];
	sub.f32 	%f188, %f186, %f187;
	fma.rn.f32 	%f189, %f188, %f188, %f228;
	ld.global.f32 	%f190, [%rd31+4];
	cvt.u64.u32 	%rd34, %r27;
	cvt.u64.u32 	%rd35, %r98;
	add.s64 	%rd36, %rd35, %rd34;
	shl.b64 	%rd37, %rd36, 2;
	add.s64 	%rd38, %rd2, %rd37;
	ld.global.f32 	%f191, [%rd38+4];
	sub.f32 	%f192, %f190, %f191;
	fma.rn.f32 	%f193, %f192, %f192, %f189;
	ld.global.f32 	%f194, [%rd31+8];
	ld.global.f32 	%f195, [%rd38+8];
	sub.f32 	%f196, %f194, %f195;
	fma.rn.f32 	%f197, %f196, %f196, %f193;
	ld.global.f32 	%f198, [%rd31+12];
	ld.global.f32 	%f199, [%rd38+12];
	sub.f32 	%f200, %f198, %f199;
	fma.rn.f32 	%f228, %f200, %f200, %f197;
	add.s32 	%r98, %r98, 4;
$L__BB1_23:
	setp.eq.s32 	%p23, %r21, 0;
	@%p23 bra 	$L__BB1_28;
	setp.eq.s32 	%p24, %r21, 1;
	@%p24 bra 	$L__BB1_26;
	add.s32 	%r84, %r98, %r18;
	mul.wide.s32 	%rd39, %r84, 4;
	add.s64 	%rd40, %rd1, %rd39;
	ld.global.f32 	%f202, [%rd40];
	add.s32 	%r85, %r98, %r27;
	mul.wide.u32 	%rd41, %r85, 4;
	add.s64 	%rd42, %rd2, %rd41;
	ld.global.f32 	%f203, [%rd42];
	sub.f32 	%f204, %f202, %f203;
	fma.rn.f32 	%f205, %f204, %f204, %f228;
	ld.global.f32 	%f206, [%rd40+4];
	cvt.u64.u32 	%rd43, %r27;
	cvt.u64.u32 	%rd44, %r98;
	add.s64 	%rd45, %rd44, %rd43;
	shl.b64 	%rd46, %rd45, 2;
	add.s64 	%rd47, %rd2, %rd46;
	ld.global.f32 	%f207, [%rd47+4];
	sub.f32 	%f208, %f206, %f207;
	fma.rn.f32 	%f228, %f208, %f208, %f205;
	add.s32 	%r98, %r98, 2;
$L__BB1_26:
	setp.eq.s32 	%p25, %r23, 0;
	@%p25 bra 	$L__BB1_28;
	add.s32 	%r86, %r98, %r18;
	mul.wide.s32 	%rd48, %r86, 4;
	add.s64 	%rd49, %rd1, %rd48;
	ld.global.f32 	%f209, [%rd49];
	add.s32 	%r87, %r98, %r27;
	mul.wide.u32 	%rd50, %r87, 4;
	add.s64 	%rd51, %rd2, %rd50;
	ld.global.f32 	%f210, [%rd51];
	sub.f32 	%f211, %f209, %f210;
	fma.rn.f32 	%f228, %f211, %f211, %f228;
$L__BB1_28:
	setp.lt.f32 	%p26, %f228, %f219;
	selp.b32 	%r109, %r93, %r109, %p26;
	selp.f32 	%f219, %f228, %f219, %p26;
	add.s32 	%r93, %r93, 1;
	setp.eq.s32 	%p27, %r93, %r2;
	@%p27 bra 	$L__BB1_35;
	bra.uni 	$L__BB1_17;
$L__BB1_29:
	add.s32 	%r39, %r2, -1;
	add.s32 	%r74, %r2, -2;
	and.b32  	%r40, %r39, 3;
	setp.lt.u32 	%p13, %r74, 3;
	mov.b32 	%r109, 0;
	mov.b32 	%r106, 1;
	@%p13 bra 	$L__BB1_32;
	and.b32  	%r41, %r39, -4;
	mov.b32 	%r109, 0;
	mov.b32 	%r101, 1;
$L__BB1_31:
	setp.gt.f32 	%p14, %f219, 0f00000000;
	selp.b32 	%r109, %r101, %r109, %p14;
	selp.f32 	%f219, 0f00000000, %f219, %p14;
	add.s32 	%r106, %r101, 4;
	add.s32 	%r77, %r101, 3;
	setp.ne.s32 	%p15, %r77, %r41;
	mov.u32 	%r101, %r106;
	@%p15 bra 	$L__BB1_31;
$L__BB1_32:
	setp.eq.s32 	%p16, %r40, 0;
	@%p16 bra 	$L__BB1_35;
	mov.b32 	%r108, 0;
$L__BB1_34:
	.pragma "nounroll";
	setp.gt.f32 	%p17, %f219, 0f00000000;
	selp.b32 	%r109, %r106, %r109, %p17;
	selp.f32 	%f219, 0f00000000, %f219, %p17;
	add.s32 	%r106, %r106, 1;
	add.s32 	%r108, %r108, 1;
	setp.ne.s32 	%p18, %r108, %r40;
	@%p18 bra 	$L__BB1_34;
$L__BB1_35:
	cvta.to.global.u64 	%rd52, %rd7;
	mul.wide.s32 	%rd53, %r3, 4;
	add.s64 	%rd54, %rd52, %rd53;
	st.global.u32 	[%rd54], %r109;
$L__BB1_36:
	ret;

}


// ===== COMPILED SASS (sm_100) =====

	.target	sm_100

	.elftype	@"ET_EXEC"


//--------------------- .note.nv.tkinfo           --------------------------
	.section	.note.nv.tkinfo,"",@"SHT_NOTE"
	.sectionflags	@"SHF_NOTE_NV_TKINFO"
	.tkinfo
        /*0018*/ 	.word	0x00000002
        /*0030*/ 	.string	""
        /*0030*/ 	.string	"ptxas"
        /*0030*/ 	.string	"Cuda compilation tools, release 13.0, V13.0.88"
        /*0030*/ 	.string	"Build cuda_13.0.r13.0/compiler.36424714_0"
        /*0030*/ 	.string	"-arch sm_100 -m 64 "



//--------------------- .note.nv.cuinfo           --------------------------
	.section	.note.nv.cuinfo,"",@"SHT_NOTE"
	.sectionflags	@"SHF_NOTE_NV_CUINFO"
        /*0018*/ 	.short	0x0002
        /*001a*/ 	.short	0x0064
        /*001c*/ 	.short	0x0082
	.zero		2


//--------------------- .nv.info                  --------------------------
	.section	.nv.info,"",@"SHT_CUDA_INFO"
	.align	4


	//----- nvinfo : EIATTR_REGCOUNT
	.align		4
        /*0000*/ 	.byte	0x04, 0x2f
        /*0002*/ 	.short	(.L_1 - .L_0)
	.align		4
.L_0:
        /*0004*/ 	.word	index@(_Z23kmeansKernelFindCenters6Matrix5LabelS_)
        /*0008*/ 	.word	0x00000020


	//----- nvinfo : EIATTR_FRAME_SIZE
	.align		4
.L_1:
        /*000c*/ 	.byte	0x04, 0x11
        /*000e*/ 	.short	(.L_3 - .L_2)
	.align		4
.L_2:
        /*0010*/ 	.word	index@($__internal_0_$__cuda_sm3x_div_rn_noftz_f32_slowpath)
        /*0014*/ 	.word	0x00000000


	//----- nvinfo : EIATTR_FRAME_SIZE
	.align		4
.L_3:
        /*0018*/ 	.byte	0x04, 0x11
        /*001a*/ 	.short	(.L_5 - .L_4)
	.align		4
.L_4:
        /*001c*/ 	.word	index@(_Z23kmeansKernelFindCenters6Matrix5LabelS_)
        /*0020*/ 	.word	0x00000000


	//----- nvinfo : EIATTR_REGCOUNT
	.align		4
.L_5:
        /*0024*/ 	.byte	0x04, 0x2f
        /*0026*/ 	.short	(.L_7 - .L_6)
	.align		4
.L_6:
        /*0028*/ 	.word	index@(_Z24KmeansKernelFindClusters6MatrixS_5Label)
        /*002c*/ 	.word	0x0000001f


	//----- nvinfo : EIATTR_FRAME_SIZE
	.align		4
.L_7:
        /*0030*/ 	.byte	0x04, 0x11
        /*0032*/ 	.short	(.L_9 - .L_8)
	.align		4
.L_8:
        /*0034*/ 	.word	index@(_Z24KmeansKernelFindClusters6MatrixS_5Label)
        /*0038*/ 	.word	0x00000000


	//----- nvinfo : EIATTR_MIN_STACK_SIZE
	.align		4
.L_9:
        /*003c*/ 	.byte	0x04, 0x12
        /*003e*/ 	.short	(.L_11 - .L_10)
	.align		4
.L_10:
        /*0040*/ 	.word	index@(_Z24KmeansKernelFindClusters6MatrixS_5Label)
        /*0044*/ 	.word	0x00000000


	//----- nvinfo : EIATTR_MIN_STACK_SIZE
	.align		4
.L_11:
        /*0048*/ 	.byte	0x04, 0x12
        /*004a*/ 	.short	(.L_13 - .L_12)
	.align		4
.L_12:
        /*004c*/ 	.word	index@(_Z23kmeansKernelFindCenters6Matrix5LabelS_)
        /*0050*/ 	.word	0x00000000
.L_13:


//--------------------- .nv.compat                --------------------------
	.section	.nv.compat,"",@"SHT_CUDA_COMPAT_INFO"
	.align	4
        /*0000*/ 	.byte	0x02, 0x09, 0x00, 0x00, 0x02, 0x02, 0x01, 0x00, 0x02, 0x05, 0x05, 0x00, 0x03, 0x07, 0x01, 0x01
        /*0010*/ 	.byte	0x02, 0x03, 0x00, 0x00, 0x02, 0x06, 0x01, 0x00, 0x04, 0x0b, 0x08, 0x00, 0x01, 0x00, 0x00, 0x00
        /*0020*/ 	.byte	0x00, 0x00, 0x00, 0x00


//--------------------- .nv.info._Z24KmeansKernelFindClusters6MatrixS_5Label --------------------------
	.section	.nv.info._Z24KmeansKernelFindClusters6MatrixS_5Label,"",@"SHT_CUDA_INFO"
	.sectionflags	@""
	.align	4


	//----- nvinfo : EIATTR_CUDA_API_VERSION
	.align		4
        /*0000*/ 	.byte	0x04, 0x37
        /*0002*/ 	.short	(.L_15 - .L_14)
.L_14:
        /*0004*/ 	.word	0x00000082


	//----- nvinfo : EIATTR_KPARAM_INFO
	.align		4
.L_15:
        /*0008*/ 	.byte	0x04, 0x17
        /*000a*/ 	.short	(.L_17 - .L_16)
.L_16:
        /*000c*/ 	.word	0x00000000
        /*0010*/ 	.short	0x0002
        /*0012*/ 	.short	0x0020
        /*0014*/ 	.byte	0x00, 0xf0, 0x41, 0x00


	//----- nvinfo : EIATTR_KPARAM_INFO
	.align		4
.L_17:
        /*0018*/ 	.byte	0x04, 0x17
        /*001a*/ 	.short	(.L_19 - .L_18)
.L_18:
        /*001c*/ 	.word	0x00000000
        /*0020*/ 	.short	0x0001
        /*0022*/ 	.short	0x0010
        /*0024*/ 	.byte	0x00, 0xf0, 0x41, 0x00


	//----- nvinfo : EIATTR_KPARAM_INFO
	.align		4
.L_19:
        /*0028*/ 	.byte	0x04, 0x17
        /*002a*/ 	.short	(.L_21 - .L_20)
.L_20:
        /*002c*/ 	.word	0x00000000
        /*0030*/ 	.short	0x0000
        /*0032*/ 	.short	0x0000
        /*0034*/ 	.byte	0x00, 0xf0, 0x41, 0x00


	//----- nvinfo : EIATTR_SPARSE_MMA_MASK
	.align		4
.L_21:
        /*0038*/ 	.byte	0x03, 0x50
        /*003a*/ 	.short	0x0000


	//----- nvinfo : EIATTR_MAXREG_COUNT
	.align		4
        /*003c*/ 	.byte	0x03, 0x1b
        /*003e*/ 	.short	0x00ff


	//----- nvinfo : EIATTR_MERCURY_ISA_VERSION
	.align		4
        /*0040*/ 	.byte	0x03, 0x5f
        /*0042*/ 	.short	0x0101


	//----- nvinfo : EIATTR_VRC_CTA_INIT_COUNT
	.align		4
        /*0044*/ 	.byte	0x02, 0x4a
	.zero		1
	.zero		1


	//----- nvinfo : EIATTR_EXIT_INSTR_OFFSETS
	.align		4
        /*0048*/ 	.byte	0x04, 0x1c
        /*004a*/ 	.short	(.L_23 - .L_22)


	//   ....[0]....
.L_22:
        /*004c*/ 	.word	0x00000070


	//   ....[1]....
        /*0050*/ 	.word	0x00001680


	//----- nvinfo : EIATTR_CBANK_PARAM_SIZE
	.align		4
.L_23:
        /*0054*/ 	.byte	0x03, 0x19
        /*0056*/ 	.short	0x0030


	//----- nvinfo : EIATTR_PARAM_CBANK
	.align		4
        /*0058*/ 	.byte	0x04, 0x0a
        /*005a*/ 	.short	(.L_25 - .L_24)
	.align		4
.L_24:
        /*005c*/ 	.word	index@(.nv.constant0._Z24KmeansKernelFindClusters6MatrixS_5Label)
        /*0060*/ 	.short	0x0380
        /*0062*/ 	.short	0x0030


	//----- nvinfo : EIATTR_SW_WAR
	.align		4
.L_25:
        /*0064*/ 	.byte	0x04, 0x36
        /*0066*/ 	.short	(.L_27 - .L_26)
.L_26:
        /*0068*/ 	.word	0x00000008
.L_27:


//--------------------- .nv.info._Z23kmeansKernelFindCenters6Matrix5LabelS_ --------------------------
	.section	.nv.info._Z23kmeansKernelFindCenters6Matrix5LabelS_,"",@"SHT_CUDA_INFO"
	.sectionflags	@""
	.align	4


	//----- nvinfo : EIATTR_CUDA_API_VERSION
	.align		4
        /*0000*/ 	.byte	0x04, 0x37
        /*0002*/ 	.short	(.L_29 - .L_28)
.L_28:
        /*0004*/ 	.word	0x00000082


	//----- nvinfo : EIATTR_KPARAM_INFO
	.align		4
.L_29:
        /*0008*/ 	.byte	0x04, 0x17
        /*000a*/ 	.short	(.L_31 - .L_30)
.L_30:
        /*000c*/ 	.word	0x00000000
        /*0010*/ 	.short	0x0002
        /*0012*/ 	.short	0x0020
        /*0014*/ 	.byte	0x00, 0xf0, 0x41, 0x00


	//----- nvinfo : EIATTR_KPARAM_INFO
	.align		4
.L_31:
        /*0018*/ 	.byte	0x04, 0x17
        /*001a*/ 	.short	(.L_33 - .L_32)
.L_32:
        /*001c*/ 	.word	0x00000000
        /*0020*/ 	.short	0x0001
        /*0022*/ 	.short	0x0010
        /*0024*/ 	.byte	0x00, 0xf0, 0x41, 0x00


	//----- nvinfo : EIATTR_KPARAM_INFO
	.align		4
.L_33:
        /*0028*/ 	.byte	0x04, 0x17
        /*002a*/ 	.short	(.L_35 - .L_34)
.L_34:
        /*002c*/ 	.word	0x00000000
        /*0030*/ 	.short	0x0000
        /*0032*/ 	.short	0x0000
        /*0034*/ 	.byte	0x00, 0xf0, 0x41, 0x00


	//----- nvinfo : EIATTR_SPARSE_MMA_MASK
	.align		4
.L_35:
        /*0038*/ 	.byte	0x03, 0x50
        /*003a*/ 	.short	0x0000


	//----- nvinfo : EIATTR_MAXREG_COUNT
	.align		4
        /*003c*/ 	.byte	0x03, 0x1b
        /*003e*/ 	.short	0x00ff


	//----- nvinfo : EIATTR_MERCURY_ISA_VERSION
	.align		4
        /*0040*/ 	.byte	0x03, 0x5f
        /*0042*/ 	.short	0x0101


	//----- nvinfo : EIATTR_VRC_CTA_INIT_COUNT
	.align		4
        /*0044*/ 	.byte	0x02, 0x4a
	.zero		1
	.zero		1


	//----- nvinfo : EIATTR_EXIT_INSTR_OFFSETS
	.align		4
        /*0048*/ 	.byte	0x04, 0x1c
        /*004a*/ 	.short	(.L_37 - .L_36)


	//   ....[0]....
.L_36:
        /*004c*/ 	.word	0x000000d0


	//   ....[1]....
        /*0050*/ 	.word	0x00000d30


	//----- nvinfo : EIATTR_CRS_STACK_SIZE
	.align		4
.L_37:
        /*0054*/ 	.byte	0x04, 0x1e
        /*0056*/ 	.short	(.L_39 - .L_38)
.L_38:
        /*0058*/ 	.word	0x00000000


	//----- nvinfo : EIATTR_CBANK_PARAM_SIZE
	.align		4
.L_39:
        /*005c*/ 	.byte	0x03, 0x19
        /*005e*/ 	.short	0x0030


	//----- nvinfo : EIATTR_PARAM_CBANK
	.align		4
        /*0060*/ 	.byte	0x04, 0x0a
        /*0062*/ 	.short	(.L_41 - .L_40)
	.align		4
.L_40:
        /*0064*/ 	.word	index@(.nv.constant0._Z23kmeansKernelFindCenters6Matrix5LabelS_)
        /*0068*/ 	.short	0x0380
        /*006a*/ 	.short	0x0030


	//----- nvinfo : EIATTR_SW_WAR
	.align		4
.L_41:
        /*006c*/ 	.byte	0x04, 0x36
        /*006e*/ 	.short	(.L_43 - .L_42)
.L_42:
        /*0070*/ 	.word	0x00000008
.L_43:


//--------------------- .nv.callgraph             --------------------------
	.section	.nv.callgraph,"",@"SHT_CUDA_CALLGRAPH"
	.align	4
	.sectionentsize	8
	.align		4
        /*0000*/ 	.word	0x00000000
	.align		4
        /*0004*/ 	.word	0xffffffff
	.align		4
        /*0008*/ 	.word	0x00000000
	.align		4
        /*000c*/ 	.word	0xfffffffe
	.align		4
        /*0010*/ 	.word	0x00000000
	.align		4
        /*0014*/ 	.word	0xfffffffd
	.align		4
        /*0018*/ 	.word	0x00000000
	.align		4
        /*001c*/ 	.word	0xfffffffc


//--------------------- .text._Z24KmeansKernelFindClusters6MatrixS_5Label --------------------------
	.section	.text._Z24KmeansKernelFindClusters6MatrixS_5Label,"ax",@progbits
	.align	128
        .global         _Z24KmeansKernelFindClusters6MatrixS_5Label
        .type           _Z24KmeansKernelFindClusters6MatrixS_5Label,@function
        .size           _Z24KmeansKernelFindClusters6MatrixS_5Label,(.L_x_38 - _Z24KmeansKernelFindClusters6MatrixS_5Label)
        .other          _Z24KmeansKernelFindClusters6MatrixS_5Label,@"STO_CUDA_ENTRY STV_DEFAULT"
_Z24KmeansKernelFindClusters6MatrixS_5Label:
.text._Z24KmeansKernelFindClusters6MatrixS_5Label:
[----:B------:R-:W-:Y:S01]  /*0000*/  LDC R1, c[0x0][0x37c] ;  /* 0x0000df00ff017b82 */ /* 0x000fe20000000800 */
[----:B------:R-:W0:Y:S01]  /*0010*/  S2R R0, SR_CTAID.X ;  /* 0x0000000000007919 */ /* 0x000e220000002500 */
[----:B------:R-:W0:Y:S01]  /*0020*/  LDCU UR4, c[0x0][0x360] ;  /* 0x00006c00ff0477ac */ /* 0x000e220008000800 */
[----:B------:R-:W0:Y:S01]  /*0030*/  S2R R3, SR_TID.X ;  /* 0x0000000000037919 */ /* 0x000e220000002100 */
[----:B------:R-:W1:Y:S01]  /*0040*/  LDCU UR5, c[0x0][0x384] ;  /* 0x00007080ff0577ac */ /* 0x000e620008000800 */
[----:B0-----:R-:W-:-:S05]  /*0050*/  IMAD R0, R0, UR4, R3 ;  /* 0x0000000400007c24 */ /* 0x001fca000f8e0203 */
[----:B-1----:R-:W-:-:S13]  /*0060*/  ISETP.GE.AND P0, PT, R0, UR5, PT ;  /* 0x0000000500007c0c */ /* 0x002fda000bf06270 */
[----:B------:R-:W-:Y:S05]  /*0070*/  @P0 EXIT ;  /* 0x000000000000094d */ /* 0x000fea0003800000 */
[----:B------:R-:W0:Y:S01]  /*0080*/  LDCU UR9, c[0x0][0x380] ;  /* 0x00007000ff0977ac */ /* 0x000e220008000800 */
[----:B------:R-:W-:Y:S01]  /*0090*/  HFMA2 R6, -RZ, RZ, 0, 0 ;  /* 0x00000000ff067431 */ /* 0x000fe200000001ff */
[----:B------:R-:W1:Y:S01]  /*00a0*/  LDCU.64 UR10, c[0x0][0x358] ;  /* 0x00006b00ff0a77ac */ /* 0x000e620008000a00 */
[----:B0-----:R-:W-:-:S09]  /*00b0*/  UISETP.GE.AND UP0, UPT, UR9, 0x1, UPT ;  /* 0x000000010900788c */ /* 0x001fd2000bf06270 */
[----:B-1----:R-:W-:Y:S05]  /*00c0*/  BRA.U !UP0, `(.L_x_0) ;  /* 0x00000009089c7547 */ /* 0x002fea000b800000 */
[----:B------:R-:W-:Y:S01]  /*00d0*/  UISETP.GE.U32.AND UP1, UPT, UR9, 0x10, UPT ;  /* 0x000000100900788c */ /* 0x000fe2000bf26070 */
[----:B------:R-:W-:Y:S01]  /*00e0*/  MOV R6, RZ ;  /* 0x000000ff00067202 */ /* 0x000fe20000000f00 */
[----:B------:R-:W-:Y:S01]  /*00f0*/  ULOP3.LUT UR4, UR9, 0xf, URZ, 0xc0, !UPT ;  /* 0x0000000f09047892 */ /* 0x000fe2000f8ec0ff */
[----:B------:R-:W-:-:S03]  /*0100*/  MOV R9, RZ ;  /* 0x000000ff00097202 */ /* 0x000fc60000000f00 */
[----:B------:R-:W-:-:S03]  /*0110*/  UISETP.NE.AND UP2, UPT, UR4, URZ, UPT ;  /* 0x000000ff0400728c */ /* 0x000fc6000bf45270 */
[----:B------:R-:W-:Y:S08]  /*0120*/  BRA.U !UP1, `(.L_x_1) ;  /* 0x0000000509307547 */ /* 0x000ff0000b800000 */
[----:B------:R-:W-:Y:S01]  /*0130*/  ULOP3.LUT UR5, UR9, 0x7ffffff0, URZ, 0xc0, !UPT ;  /* 0x7ffffff009057892 */ /* 0x000fe2000f8ec0ff */
[----:B------:R-:W-:Y:S01]  /*0140*/  HFMA2 R10, -RZ, RZ, 0, 0 ;  /* 0x00000000ff0a7431 */ /* 0x000fe200000001ff */
[----:B------:R-:W-:-:S04]  /*0150*/  MOV R6, RZ ;  /* 0x000000ff00067202 */ /* 0x000fc80000000f00 */
[----:B------:R-:W-:-:S07]  /*0160*/  MOV R9, UR5 ;  /* 0x0000000500097c02 */ /* 0x000fce0008000f00 */
.L_x_2:
[----:B------:R-:W0:Y:S01]  /*0170*/  LDC.64 R4, c[0x0][0x388] ;  /* 0x0000e200ff047b82 */ /* 0x000e220000000a00 */
[----:B------:R-:W-:-:S07]  /*0180*/  IMAD R7, R0, UR9, R10 ;  /* 0x0000000900077c24 */ /* 0x000fce000f8e020a */
[----:B------:R-:W1:Y:S01]  /*0190*/  LDC.64 R2, c[0x0][0x398] ;  /* 0x0000e600ff027b82 */ /* 0x000e620000000a00 */
[----:B0-----:R-:W-:-:S05]  /*01a0*/  IMAD.WIDE R4, R7, 0x4, R4 ;  /* 0x0000000407047825 */ /* 0x001fca00078e0204 */
[----:B------:R-:W2:Y:S01]  /*01b0*/  LDG.E R13, desc[UR10][R4.64] ;  /* 0x0000000a040d7981 */ /* 0x000ea2000c1e1900 */
[----:B-1----:R-:W-:-:S03]  /*01c0*/  IMAD.WIDE.U32 R2, R10, 0x4, R2 ;  /* 0x000000040a027825 */ /* 0x002fc600078e0002 */
[----:B------:R-:W3:Y:S04]  /*01d0*/  LDG.E R25, desc[UR10][R4.64+0x4] ;  /* 0x0000040a04197981 */ /* 0x000ee8000c1e1900 */
[----:B------:R-:W2:Y:S04]  /*01e0*/  LDG.E R14, desc[UR10][R2.64] ;  /* 0x0000000a020e7981 */ /* 0x000ea8000c1e1900 */
[----:B------:R-:W3:Y:S04]  /*01f0*/  LDG.E R26, desc[UR10][R2.64+0x4] ;  /* 0x0000040a021a7981 */ /* 0x000ee8000c1e1900 */
[----:B------:R-:W4:Y:S04]  /*0200*/  LDG.E R18, desc[UR10][R4.64+0x8] ;  /* 0x0000080a04127981 */ /* 0x000f28000c1e1900 */
[----:B------:R-:W4:Y:S04]  /*0210*/  LDG.E R19, desc[UR10][R2.64+0x8] ;  /* 0x0000080a02137981 */ /* 0x000f28000c1e1900 */
[----:B------:R-:W5:Y:S04]  /*0220*/  LDG.E R21, desc[UR10][R4.64+0xc] ;  /* 0x00000c0a04157981 */ /* 0x000f68000c1e1900 */
        /* <DEDUP_REMOVED lines=9> */
[----:B------:R-:W5:Y:S01]  /*02c0*/  LDG.E R27, desc[UR10][R2.64+0x3c] ;  /* 0x00003c0a021b7981 */ /* 0x000f62000c1e1900 */
[----:B--2---:R-:W-:-:S03]  /*02d0*/  FADD R17, R13, -R14 ;  /* 0x8000000e0d117221 */ /* 0x004fc60000000000 */
[----:B------:R-:W2:Y:S01]  /*02e0*/  LDG.E R14, desc[UR10][R4.64+0x20] ;  /* 0x0000200a040e7981 */ /* 0x000ea2000c1e1900 */
[----:B------:R-:W-:Y:S01]  /*02f0*/  FFMA R24, R17, R17, R6 ;  /* 0x0000001111187223 */ /* 0x000fe20000000006 */
[----:B---3--:R-:W-:Y:S02]  /*0300*/  FADD R25, R25, -R26 ;  /* 0x8000001a19197221 */ /* 0x008fe40000000000 */
[----:B------:R-:W2:Y:S02]  /*0310*/  LDG.E R13, desc[UR10][R2.64+0x20] ;  /* 0x0000200a020d7981 */ /* 0x000ea4000c1e1900 */
[----:B------:R-:W-:Y:S02]  /*0320*/  FFMA R24, R25, R25, R24 ;  /* 0x0000001919187223 */ /* 0x000fe40000000018 */
[----:B------:R-:W3:Y:S01]  /*0330*/  LDG.E R17, desc[UR10][R4.64+0x24] ;  /* 0x0000240a04117981 */ /* 0x000ee2000c1e1900 */
[----:B----4-:R-:W-:-:S03]  /*0340*/  FADD R25, R18, -R19 ;  /* 0x8000001312197221 */ /* 0x010fc60000000000 */
[----:B------:R-:W3:Y:S01]  /*0350*/  LDG.E R6, desc[UR10][R2.64+0x24] ;  /* 0x0000240a02067981 */ /* 0x000ee2000c1e1900 */
[----:B------:R-:W-:-:S03]  /*0360*/  FFMA R24, R25, R25, R24 ;  /* 0x0000001919187223 */ /* 0x000fc60000000018 */
[----:B------:R-:W4:Y:S01]  /*0370*/  LDG.E R19, desc[UR10][R4.64+0x28] ;  /* 0x0000280a04137981 */ /* 0x000f22000c1e1900 */
[----:B-----5:R-:W-:-:S03]  /*0380*/  FADD R25, R21, -R20 ;  /* 0x8000001415197221 */ /* 0x020fc60000000000 */
[----:B------:R-:W4:Y:S01]  /*0390*/  LDG.E R18, desc[UR10][R2.64+0x28] ;  /* 0x0000280a02127981 */ /* 0x000f22000c1e1900 */
[----:B------:R-:W-:-:S03]  /*03a0*/  FFMA R24, R25, R25, R24 ;  /* 0x0000001919187223 */ /* 0x000fc60000000018 */
[----:B------:R-:W5:Y:S01]  /*03b0*/  LDG.E R21, desc[UR10][R4.64+0x2c] ;  /* 0x00002c0a04157981 */ /* 0x000f62000c1e1900 */
[----:B------:R-:W-:-:S03]  /*03c0*/  FADD R25, R22, -R23 ;  /* 0x8000001716197221 */ /* 0x000fc60000000000 */
[----:B------:R-:W5:Y:S01]  /*03d0*/  LDG.E R20, desc[UR10][R2.64+0x2c] ;  /* 0x00002c0a02147981 */ /* 0x000f62000c1e1900 */
[----:B------:R-:W-:-:S03]  /*03e0*/  FFMA R24, R25, R25, R24 ;  /* 0x0000001919187223 */ /* 0x000fc60000000018 */
[----:B------:R-:W5:Y:S01]  /*03f0*/  LDG.E R22, desc[UR10][R4.64+0x30] ;  /* 0x0000300a04167981 */ /* 0x000f62000c1e1900 */
[----:B------:R-:W-:-:S03]  /*0400*/  FADD R25, R16, -R7 ;  /* 0x8000000710197221 */ /* 0x000fc60000000000 */
[----:B------:R-:W5:Y:S04]  /*0410*/  LDG.E R23, desc[UR10][R2.64+0x30] ;  /* 0x0000300a02177981 */ /* 0x000f68000c1e1900 */
[----:B------:R-:W5:Y:S01]  /*0420*/  LDG.E R16, desc[UR10][R4.64+0x34] ;  /* 0x0000340a04107981 */ /* 0x000f62000c1e1900 */
[----:B------:R-:W-:-:S03]  /*0430*/  FFMA R28, R25, R25, R24 ;  /* 0x00000019191c7223 */ /* 0x000fc60000000018 */
[----:B------:R-:W5:Y:S04]  /*0440*/  LDG.E R7, desc[UR10][R2.64+0x34] ;  /* 0x0000340a02077981 */ /* 0x000f68000c1e1900 */
[----:B------:R-:W5:Y:S04]  /*0450*/  LDG.E R24, desc[UR10][R4.64+0x38] ;  /* 0x0000380a04187981 */ /* 0x000f68000c1e1900 */
[----:B------:R-:W5:Y:S04]  /*0460*/  LDG.E R25, desc[UR10][R2.64+0x38] ;  /* 0x0000380a02197981 */ /* 0x000f68000c1e1900 */
[----:B------:R-:W5:Y:S01]  /*0470*/  LDG.E R26, desc[UR10][R4.64+0x3c] ;  /* 0x00003c0a041a7981 */ /* 0x000f62000c1e1900 */
[----:B------:R-:W-:Y:S01]  /*0480*/  FADD R11, R11, -R8 ;  /* 0x800000080b0b7221 */ /* 0x000fe20000000000 */
[----:B------:R-:W-:-:S03]  /*0490*/  FADD R15, R12, -R15 ;  /* 0x8000000f0c0f7221 */ /* 0x000fc60000000000 */
[----:B------:R-:W-:-:S04]  /*04a0*/  FFMA R28, R11, R11, R28 ;  /* 0x0000000b0b1c7223 */ /* 0x000fc8000000001c */
[----:B------:R-:W-:Y:S01]  /*04b0*/  FFMA R28, R15, R15, R28 ;  /* 0x0000000f0f1c7223 */ /* 0x000fe2000000001c */
[----:B------:R-:W-:-:S04]  /*04c0*/  IADD3 R10, PT, PT, R10, 0x10, RZ ;  /* 0x000000100a0a7810 */ /* 0x000fc80007ffe0ff */
[----:B------:R-:W-:Y:S01]  /*04d0*/  ISETP.NE.AND P0, PT, R10, R9, PT ;  /* 0x000000090a00720c */ /* 0x000fe20003f05270 */
[----:B--2---:R-:W-:-:S04]  /*04e0*/  FADD R13, R14, -R13 ;  /* 0x8000000d0e0d7221 */ /* 0x004fc80000000000 */
[----:B------:R-:W-:Y:S01]  /*04f0*/  FFMA R28, R13, R13, R28 ;  /* 0x0000000d0d1c7223 */ /* 0x000fe2000000001c */
[----:B---3--:R-:W-:-:S04]  /*0500*/  FADD R17, R17, -R6 ;  /* 0x8000000611117221 */ /* 0x008fc80000000000 */
[----:B------:R-:W-:Y:S01]  /*0510*/  FFMA R28, R17, R17, R28 ;  /* 0x00000011111c7223 */ /* 0x000fe2000000001c */
[----:B----4-:R-:W-:-:S04]  /*0520*/  FADD R19, R19, -R18 ;  /* 0x8000001213137221 */ /* 0x010fc80000000000 */
[----:B------:R-:W-:Y:S01]  /*0530*/  FFMA R28, R19, R19, R28 ;  /* 0x00000013131c7223 */ /* 0x000fe2000000001c */
[----:B-----5:R-:W-:-:S04]  /*0540*/  FADD R21, R21, -R20 ;  /* 0x8000001415157221 */ /* 0x020fc80000000000 */
[----:B------:R-:W-:Y:S01]  /*0550*/  FFMA R28, R21, R21, R28 ;  /* 0x00000015151c7223 */ /* 0x000fe2000000001c */
[----:B------:R-:W-:-:S04]  /*0560*/  FADD R23, R22, -R23 ;  /* 0x8000001716177221 */ /* 0x000fc80000000000 */
[----:B------:R-:W-:Y:S01]  /*0570*/  FFMA R28, R23, R23, R28 ;  /* 0x00000017171c7223 */ /* 0x000fe2000000001c */
[----:B------:R-:W-:-:S04]  /*0580*/  FADD R7, R16, -R7 ;  /* 0x8000000710077221 */ /* 0x000fc80000000000 */
[----:B------:R-:W-:Y:S01]  /*0590*/  FFMA R28, R7, R7, R28 ;  /* 0x00000007071c7223 */ /* 0x000fe2000000001c */
[----:B------:R-:W-:Y:S01]  /*05a0*/  FADD R25, R24, -R25 ;  /* 0x8000001918197221 */ /* 0x000fe20000000000 */
[----:B------:R-:W-:-:S03]  /*05b0*/  FADD R27, R26, -R27 ;  /* 0x8000001b1a1b7221 */ /* 0x000fc60000000000 */
[----:B------:R-:W-:-:S04]  /*05c0*/  FFMA R28, R25, R25, R28 ;  /* 0x00000019191c7223 */ /* 0x000fc8000000001c */
[----:B------:R-:W-:Y:S01]  /*05d0*/  FFMA R6, R27, R27, R28 ;  /* 0x0000001b1b067223 */ /* 0x000fe2000000001c */
[----:B------:R-:W-:Y:S06]  /*05e0*/  @P0 BRA `(.L_x_2) ;  /* 0xfffffff800e00947 */ /* 0x000fec000383ffff */
.L_x_1:
[----:B------:R-:W-:Y:S05]  /*05f0*/  BRA.U !UP2, `(.L_x_0) ;  /* 0x000000050a507547 */ /* 0x000fea000b800000 */
[----:B------:R-:W-:Y:S02]  /*0600*/  UISETP.GE.U32.AND UP1, UPT, UR4, 0x8, UPT ;  /* 0x000000080400788c */ /* 0x000fe4000bf26070 */
[----:B------:R-:W-:-:S04]  /*0610*/  ULOP3.LUT UR5, UR9, 0x7, URZ, 0xc0, !UPT ;  /* 0x0000000709057892 */ /* 0x000fc8000f8ec0ff */
[----:B------:R-:W-:-:S03]  /*0620*/  UISETP.NE.AND UP2, UPT, UR5, URZ, UPT ;  /* 0x000000ff0500728c */ /* 0x000fc6000bf45270 */
[----:B------:R-:W-:Y:S08]  /*0630*/  BRA.U !UP1, `(.L_x_3) ;  /* 0x0000000109987547 */ /* 0x000ff0000b800000 */
        /* <DEDUP_REMOVED lines=21> */
[----:B------:R-:W-:Y:S01]  /*0790*/  IADD3 R9, PT, PT, R9, 0x8, RZ ;  /* 0x0000000809097810 */ /* 0x000fe20007ffe0ff */
        /* <DEDUP_REMOVED lines=12> */
[----:B------:R-:W-:-:S04]  /*0860*/  FADD R7, R8, -R7 ;  /* 0x8000000708077221 */ /* 0x000fc80000000000 */
[----:B------:R-:W-:Y:S01]  /*0870*/  FFMA R6, R7, R7, R6 ;  /* 0x0000000707067223 */ /* 0x000fe20000000006 */
[----:B------:R-:W-:-:S04]  /*0880*/  FADD R15, R14, -R15 ;  /* 0x8000000f0e0f7221 */ /* 0x000fc80000000000 */
[----:B------:R-:W-:-:S07]  /*0890*/  FFMA R6, R15, R15, R6 ;  /* 0x0000000f0f067223 */ /* 0x000fce0000000006 */
.L_x_3:
        /* <DEDUP_REMOVED lines=26> */
[----:B------:R-:W-:-:S07]  /*0a40*/  FFMA R6, R15, R15, R6 ;  /* 0x0000000f0f067223 */ /* 0x000fce0000000006 */
.L_x_4:
[----:B------:R-:W-:Y:S05]  /*0a50*/  BRA.U !UP2, `(.L_x_0) ;  /* 0x000000010a387547 */ /* 0x000fea000b800000 */
[----:B------:R-:W0:Y:S01]  /*0a60*/  LDC.64 R12, c[0x0][0x398] ;  /* 0x0000e600ff0c7b82 */ /* 0x000e220000000a00 */
[----:B------:R-:W-:-:S07]  /*0a70*/  UMOV UR4, URZ ;  /* 0x000000ff00047c82 */ /* 0x000fce0008000000 */
[----:B------:R-:W1:Y:S02]  /*0a80*/  LDC.64 R10, c[0x0][0x388] ;  /* 0x0000e200ff0a7b82 */ /* 0x000e640000000a00 */
.L_x_5:
[----:B------:R-:W-:Y:S02]  /*0a90*/  IMAD R3, R0, UR9, R9 ;  /* 0x0000000900037c24 */ /* 0x000fe4000f8e0209 */
[----:B0-----:R-:W-:-:S04]  /*0aa0*/  IMAD.WIDE.U32 R4, R9, 0x4, R12 ;  /* 0x0000000409047825 */ /* 0x001fc800078e000c */
[----:B-1----:R-:W-:Y:S02]  /*0ab0*/  IMAD.WIDE R2, R3, 0x4, R10 ;  /* 0x0000000403027825 */ /* 0x002fe400078e020a */
[----:B------:R-:W2:Y:S04]  /*0ac0*/  LDG.E R5, desc[UR10][R4.64] ;  /* 0x0000000a04057981 */ /* 0x000ea8000c1e1900 */
[----:B------:R-:W2:Y:S01]  /*0ad0*/  LDG.E R2, desc[UR10][R2.64] ;  /* 0x0000000a02027981 */ /* 0x000ea2000c1e1900 */
[----:B------:R-:W-:Y:S01]  /*0ae0*/  UIADD3 UR4, UPT, UPT, UR4, 0x1, URZ ;  /* 0x0000000104047890 */ /* 0x000fe2000fffe0ff */
[----:B------:R-:W-:-:S03]  /*0af0*/  IADD3 R9, PT, PT, R9, 0x1, RZ ;  /* 0x0000000109097810 */ /* 0x000fc60007ffe0ff */
[----:B------:R-:W-:Y:S01]  /*0b00*/  UISETP.NE.AND UP1, UPT, UR4, UR6, UPT ;  /* 0x000000060400728c */ /* 0x000fe2000bf25270 */
[----:B--2---:R-:W-:-:S04]  /*0b10*/  FADD R7, R2, -R5 ;  /* 0x8000000502077221 */ /* 0x004fc80000000000 */
[----:B------:R-:W-:-:S04]  /*0b20*/  FFMA R6, R7, R7, R6 ;  /* 0x0000000707067223 */ /* 0x000fc80000000006 */
[----:B------:R-:W-:Y:S05]  /*0b30*/  BRA.U UP1, `(.L_x_5) ;  /* 0xfffffffd01d47547 */ /* 0x000fea000b83ffff */
.L_x_0:
[----:B------:R-:W0:Y:S01]  /*0b40*/  LDCU UR5, c[0x0][0x394] ;  /* 0x00007280ff0577ac */ /* 0x000e220008000800 */
[----:B------:R-:W-:Y:S01]  /*0b50*/  MOV R7, RZ ;  /* 0x000000ff00077202 */ /* 0x000fe20000000f00 */
[----:B0-----:R-:W-:-:S09]  /*0b60*/  UISETP.GE.AND UP1, UPT, UR5, 0x2, UPT ;  /* 0x000000020500788c */ /* 0x001fd2000bf26270 */
[----:B------:R-:W-:Y:S05]  /*0b70*/  BRA.U !UP1, `(.L_x_6) ;  /* 0x0000000909b47547 */ /* 0x000fea000b800000 */
[----:B------:R-:W-:Y:S05]  /*0b80*/  BRA.U !UP0, `(.L_x_7) ;  /* 0x00000009083c7547 */ /* 0x000fea000b800000 */
[----:B------:R-:W0:Y:S01]  /*0b90*/  LDCU.64 UR6, c[0x0][0x388] ;  /* 0x00007100ff0677ac */ /* 0x000e220008000a00 */
[----:B------:R-:W-:Y:S02]  /*0ba0*/  HFMA2 R7, -RZ, RZ, 0, 0 ;  /* 0x00000000ff077431 */ /* 0x000fe400000001ff */
[----:B------:R-:W-:Y:S01]  /*0bb0*/  IMAD R8, R0, UR9, RZ ;  /* 0x0000000900087c24 */ /* 0x000fe2000f8e02ff */
[----:B------:R-:W-:Y:S01]  /*0bc0*/  MOV R10, 0x1 ;  /* 0x00000001000a7802 */ /* 0x000fe20000000f00 */
[----:B------:R-:W-:Y:S02]  /*0bd0*/  ULOP3.LUT UR12, UR9, 0x7, URZ, 0xc0, !UPT ;  /* 0x00000007090c7892 */ /* 0x000fe4000f8ec0ff */
[----:B------:R-:W-:Y:S02]  /*0be0*/  ULOP3.LUT UR5, UR9, 0x7ffffff8, URZ, 0xc0, !UPT ;  /* 0x7ffffff809057892 */ /* 0x000fe4000f8ec0ff */
[----:B------:R-:W-:Y:S02]  /*0bf0*/  UIADD3 UR4, UPT, UPT, UR12, -0x1, URZ ;  /* 0xffffffff0c047890 */ /* 0x000fe4000fffe0ff */
[----:B------:R-:W-:-:S02]  /*0c00*/  ULOP3.LUT UR13, UR9, 0x3, URZ, 0xc0, !UPT ;  /* 0x00000003090d7892 */ /* 0x000fc4000f8ec0ff */
[----:B------:R-:W-:Y:S02]  /*0c10*/  UIADD3 UR8, UPT, UPT, -UR5, URZ, URZ ;  /* 0x000000ff05087290 */ /* 0x000fe4000fffe1ff */
[----:B0-----:R-:W-:-:S04]  /*0c20*/  UIADD3 UR6, UP0, UPT, UR6, 0x10, URZ ;  /* 0x0000001006067890 */ /* 0x001fc8000ff1e0ff */
[----:B------:R-:W-:Y:S02]  /*0c30*/  UIADD3.X UR7, UPT, UPT, URZ, UR7, URZ, UP0, !UPT ;  /* 0x00000007ff077290 */ /* 0x000fe400087fe4ff */
[----:B------:R-:W-:-:S11]  /*0c40*/  UISETP.GE.U32.AND UP0, UPT, UR4, 0x3, UPT ;  /* 0x000000030400788c */ /* 0x000fd6000bf06070 */
.L_x_13:
[----:B------:R-:W0:Y:S01]  /*0c50*/  LDCU UR9, c[0x0][0x380] ;  /* 0x00007000ff0977ac */ /* 0x000e220008000800 */
[----:B------:R-:W-:Y:S01]  /*0c60*/  MOV R11, RZ ;  /* 0x000000ff000b7202 */ /* 0x000fe20000000f00 */
[----:B------:R-:W-:Y:S01]  /*0c70*/  UMOV UR4, URZ ;  /* 0x000000ff00047c82 */ /* 0x000fe20008000000 */
[----:B0-----:R-:W-:Y:S02]  /*0c80*/  UISETP.GE.U32.AND UP1, UPT, UR9, 0x8, UPT ;  /* 0x000000080900788c */ /* 0x001fe4000bf26070 */
[----:B------:R-:W-:-:S07]  /*0c90*/  IMAD R9, R10, UR9, RZ ;  /* 0x000000090a097c24 */ /* 0x000fce000f8e02ff */
[----:B------:R-:W-:Y:S05]  /*0ca0*/  BRA.U !UP1, `(.L_x_8) ;  /* 0x0000000109c47547 */ /* 0x000fea000b800000 */
[----:B------:R-:W0:Y:S01]  /*0cb0*/  LDC.64 R2, c[0x0][0x398] ;  /* 0x0000e600ff027b82 */ /* 0x000e220000000a00 */
[----:B------:R-:W-:Y:S01]  /*0cc0*/  HFMA2 R11, -RZ, RZ, 0, 0 ;  /* 0x00000000ff0b7431 */ /* 0x000fe200000001ff */
[----:B------:R-:W-:Y:S01]  /*0cd0*/  MOV R12, R8 ;  /* 0x00000008000c7202 */ /* 0x000fe20000000f00 */
[----:B------:R-:W-:Y:S01]  /*0ce0*/  UMOV UR4, UR8 ;  /* 0x0000000800047c82 */ /* 0x000fe20008000000 */
[----:B0-----:R-:W-:-:S03]  /*0cf0*/  IMAD.WIDE.U32 R2, R9, 0x4, R2 ;  /* 0x0000000409027825 */ /* 0x001fc600078e0002 */
[----:B------:R-:W-:-:S04]  /*0d00*/  IADD3 R2, P0, PT, R2, 0x10, RZ ;  /* 0x0000001002027810 */ /* 0x000fc80007f1e0ff */
[----:B------:R-:W-:-:S09]  /*0d10*/  IADD3.X R3, PT, PT, RZ, R3, RZ, P0, !PT ;  /* 0x00000003ff037210 */ /* 0x000fd200007fe4ff */
.L_x_9:
[----:B------:R-:W-:Y:S01]  /*0d20*/  MOV R4, UR6 ;  /* 0x0000000600047c02 */ /* 0x000fe20008000f00 */
[----:B------:R-:W2:Y:S01]  /*0d30*/  LDG.E R28, desc[UR10][R2.64+-0x10] ;  /* 0xfffff00a021c7981 */ /* 0x000ea2000c1e1900 */
[----:B------:R-:W-:-:S03]  /*0d40*/  MOV R5, UR7 ;  /* 0x0000000700057c02 */ /* 0x000fc60008000f00 */
[----:B------:R-:W3:Y:S01]  /*0d50*/  LDG.E R24, desc[UR10][R2.64+-0xc] ;  /* 0xfffff40a02187981 */ /* 0x000ee2000c1e1900 */
[----:B------:R-:W-:-:S03]  /*0d60*/  IMAD.WIDE R4, R12, 0x4, R4 ;  /* 0x000000040c047825 */ /* 0x000fc600078e0204 */
[----:B------:R-:W4:Y:S04]  /*0d70*/  LDG.E R21, desc[UR10][R2.64+-0x8] ;  /* 0xfffff80a02157981 */ /* 0x000f28000c1e1900 */
[----:B------:R-:W2:Y:S04]  /*0d80*/  LDG.E R27, desc[UR10][R4.64+-0x10] ;  /* 0xfffff00a041b7981 */ /* 0x000ea8000c1e1900 */
[----:B------:R-:W3:Y:S04]  /*0d90*/  LDG.E R23, desc[UR10][R4.64+-0xc] ;  /* 0xfffff40a04177981 */ /* 0x000ee8000c1e1900 */
        /* <DEDUP_REMOVED lines=10> */
[----:B------:R0:W5:Y:S01]  /*0e40*/  LDG.E R25, desc[UR10][R2.64+0xc] ;  /* 0x00000c0a02197981 */ /* 0x000162000c1e1900 */
[----:B------:R-:W-:-:S04]  /*0e50*/  UIADD3 UR4, UPT, UPT, UR4, 0x8, URZ ;  /* 0x0000000804047890 */ /* 0x000fc8000fffe0ff */
[----:B------:R-:W-:Y:S01]  /*0e60*/  UISETP.NE.AND UP1, UPT, UR4, URZ, UPT ;  /* 0x000000ff0400728c */ /* 0x000fe2000bf25270 */
[----:B------:R-:W-:Y:S02]  /*0e70*/  IADD3 R12, PT, PT, R12, 0x8, RZ ;  /* 0x000000080c0c7810 */ /* 0x000fe40007ffe0ff */
[----:B0-----:R-:W-:-:S04]  /*0e80*/  IADD3 R2, P0, PT, R2, 0x20, RZ ;  /* 0x0000002002027810 */ /* 0x001fc80007f1e0ff */
[----:B------:R-:W-:Y:S01]  /*0e90*/  IADD3.X R3, PT, PT, RZ, R3, RZ, P0, !PT ;  /* 0x00000003ff037210 */ /* 0x000fe200007fe4ff */
[----:B--2---:R-:W-:-:S04]  /*0ea0*/  FADD R28, R27, -R28 ;  /* 0x8000001c1b1c7221 */ /* 0x004fc80000000000 */
[----:B------:R-:W-:Y:S01]  /*0eb0*/  FFMA R11, R28, R28, R11 ;  /* 0x0000001c1c0b7223 */ /* 0x000fe2000000000b */
[----:B---3--:R-:W-:Y:S01]  /*0ec0*/  FADD R24, R23, -R24 ;  /* 0x8000001817187221 */ /* 0x008fe20000000000 */
[----:B----4-:R-:W-:-:S03]  /*0ed0*/  FADD R22, R22, -R21 ;  /* 0x8000001516167221 */ /* 0x010fc60000000000 */
[----:B------:R-:W-:-:S04]  /*0ee0*/  FFMA R11, R24, R24, R11 ;  /* 0x00000018180b7223 */ /* 0x000fc8000000000b */
        /* <DEDUP_REMOVED lines=10> */
[----:B------:R-:W-:Y:S01]  /*0f90*/  FFMA R11, R26, R26, R11 ;  /* 0x0000001a1a0b7223 */ /* 0x000fe2000000000b */
[----:B------:R-:W-:Y:S06]  /*0fa0*/  BRA.U UP1, `(.L_x_9) ;  /* 0xfffffffd015c7547 */ /* 0x000fec000b83ffff */
[----:B------:R-:W-:-:S05]  /*0fb0*/  UMOV UR4, UR5 ;  /* 0x0000000500047c82 */ /* 0x000fca0008000000 */
.L_x_8:
[----:B------:R-:W-:-:S09]  /*0fc0*/  UISETP.NE.AND UP1, UPT, UR12, URZ, UPT ;  /* 0x000000ff0c00728c */ /* 0x000fd2000bf25270 */
[----:B------:R-:W-:Y:S05]  /*0fd0*/  BRA.U !UP1, `(.L_x_10) ;  /* 0x0000000509047547 */ /* 0x000fea000b800000 */
[----:B------:R-:W-:Y:S01]  /*0fe0*/  UISETP.NE.AND UP1, UPT, UR13, URZ, UPT ;  /* 0x000000ff0d00728c */ /* 0x000fe2000bf25270 */
[----:B------:R-:W-:Y:S10]  /*0ff0*/  BRA.U !UP0, `(.L_x_11) ;  /* 0x0000000108707547 */ /* 0x000ff4000b800000 */
[----:B------:R-:W0:Y:S01]  /*1000*/  LDC.64 R4, c[0x0][0x388] ;  /* 0x0000e200ff047b82 */ /* 0x000e220000000a00 */
[----:B------:R-:W-:Y:S02]  /*1010*/  IADD3 R15, PT, PT, R8, UR4, RZ ;  /* 0x00000004080f7c10 */ /* 0x000fe4000fffe0ff */
[C---:B------:R-:W-:Y:S02]  /*1020*/  IADD3 R17, PT, PT, R9.reuse, UR4, RZ ;  /* 0x0000000409117c10 */ /* 0x040fe4000fffe0ff */
[----:B------:R-:W-:-:S03]  /*1030*/  IADD3 R14, P0, PT, R9, UR4, RZ ;  /* 0x00000004090e7c10 */ /* 0x000fc6000ff1e0ff */
[----:B------:R-:W1:Y:S08]  /*1040*/  LDC.64 R12, c[0x0][0x398] ;  /* 0x0000e600ff0c7b82 */ /* 0x000e700000000a00 */
[----:B------:R-:W2:Y:S01]  /*1050*/  LDC.64 R2, c[0x0][0x398] ;  /* 0x0000e600ff027b82 */ /* 0x000ea20000000a00 */
[----:B0-----:R-:W-:Y:S01]  /*1060*/  IMAD.WIDE R4, R15, 0x4, R4 ;  /* 0x000000040f047825 */ /* 0x001fe200078e0204 */
[----:B------:R-:W-:-:S04]  /*1070*/  IADD3.X R15, PT, PT, RZ, RZ, RZ, P0, !PT ;  /* 0x000000ffff0f7210 */ /* 0x000fc800007fe4ff */
[----:B------:R-:W3:Y:S01]  /*1080*/  LDG.E R19, desc[UR10][R4.64+0xc] ;  /* 0x00000c0a04137981 */ /* 0x000ee2000c1e1900 */
[----:B-1----:R-:W-:-:S03]  /*1090*/  IMAD.WIDE.U32 R12, R17, 0x4, R12 ;  /* 0x00000004110c7825 */ /* 0x002fc600078e000c */
[----:B------:R-:W4:Y:S04]  /*10a0*/  LDG.E R17, desc[UR10][R4.64+0x8] ;  /* 0x0000080a04117981 */ /* 0x000f28000c1e1900 */
[----:B------:R-:W5:Y:S01]  /*10b0*/  LDG.E R13, desc[UR10][R12.64] ;  /* 0x0000000a0c0d7981 */ /* 0x000f62000c1e1900 */
[----:B--2---:R-:W-:-:S04]  /*10c0*/  LEA R2, P0, R14, R2, 0x2 ;  /* 0x000000020e027211 */ /* 0x004fc800078010ff */
[----:B------:R-:W-:Y:S02]  /*10d0*/  LEA.HI.X R3, R14, R3, R15, 0x2, P0 ;  /* 0x000000030e037211 */ /* 0x000fe400000f140f */
[----:B------:R-:W5:Y:S04]  /*10e0*/  LDG.E R14, desc[UR10][R4.64] ;  /* 0x0000000a040e7981 */ /* 0x000f68000c1e1900 */
[----:B------:R-:W2:Y:S04]  /*10f0*/  LDG.E R15, desc[UR10][R4.64+0x4] ;  /* 0x0000040a040f7981 */ /* 0x000ea8000c1e1900 */
[----:B------:R-:W2:Y:S04]  /*1100*/  LDG.E R16, desc[UR10][R2.64+0x4] ;  /* 0x0000040a02107981 */ /* 0x000ea8000c1e1900 */
[----:B------:R-:W4:Y:S04]  /*1110*/  LDG.E R18, desc[UR10][R2.64+0x8] ;  /* 0x0000080a02127981 */ /* 0x000f28000c1e1900 */
[----:B------:R-:W3:Y:S01]  /*1120*/  LDG.E R20, desc[UR10][R2.64+0xc] ;  /* 0x00000c0a02147981 */ /* 0x000ee2000c1e1900 */
[----:B------:R-:W-:Y:S01]  /*1130*/  UIADD3 UR4, UPT, UPT, UR4, 0x4, URZ ;  /* 0x0000000404047890 */ /* 0x000fe2000fffe0ff */
[----:B-----5:R-:W-:-:S04]  /*1140*/  FADD R14, R14, -R13 ;  /* 0x8000000d0e0e7221 */ /* 0x020fc80000000000 */
[----:B------:R-:W-:Y:S01]  /*1150*/  FFMA R11, R14, R14, R11 ;  /* 0x0000000e0e0b7223 */ /* 0x000fe2000000000b */
[----:B--2---:R-:W-:-:S04]  /*1160*/  FADD R16, R15, -R16 ;  /* 0x800000100f107221 */ /* 0x004fc80000000000 */
[----:B------:R-:W-:Y:S01]  /*1170*/  FFMA R11, R16, R16, R11 ;  /* 0x00000010100b7223 */ /* 0x000fe2000000000b */
[----:B----4-:R-:W-:Y:S01]  /*1180*/  FADD R18, R17, -R18 ;  /* 0x8000001211127221 */ /* 0x010fe20000000000 */
[----:B---3--:R-:W-:-:S03]  /*1190*/  FADD R20, R19, -R20 ;  /* 0x8000001413147221 */ /* 0x008fc60000000000 */
[----:B------:R-:W-:-:S04]  /*11a0*/  FFMA R11, R18, R18, R11 ;  /* 0x00000012120b7223 */ /* 0x000fc8000000000b */
[----:B------:R-:W-:-:S07]  /*11b0*/  FFMA R11, R20, R20, R11 ;  /* 0x00000014140b7223 */ /* 0x000fce000000000b */
.L_x_11:
[----:B------:R-:W-:Y:S05]  /*11c0*/  BRA.U !UP1, `(.L_x_10) ;  /* 0x0000000109887547 */ /* 0x000fea000b800000 */
[----:B------:R-:W-:Y:S02]  /*11d0*/  UISETP.NE.AND UP1, UPT, UR13, 0x1, UPT ;  /* 0x000000010d00788c */ /* 0x000fe4000bf25270 */
[----:B------:R-:W-:-:S07]  /*11e0*/  ULOP3.LUT UP2, URZ, UR9, 0x1, URZ, 0xc0, !UPT ;  /* 0x0000000109ff7892 */ /* 0x000fce000f84c0ff */
[----:B------:R-:W-:Y:S05]  /*11f0*/  BRA.U !UP1, `(.L_x_12) ;  /* 0x0000000109507547 */ /* 0x000fea000b800000 */
[----:B------:R-:W0:Y:S01]  /*1200*/  LDC.64 R12, c[0x0][0x398] ;  /* 0x0000e600ff0c7b82 */ /* 0x000e220000000a00 */
[C---:B------:R-:W-:Y:S02]  /*1210*/  IADD3 R17, PT, PT, R9.reuse, UR4, RZ ;  /* 0x0000000409117c10 */ /* 0x040fe4000fffe0ff */
[----:B------:R-:W-:Y:S02]  /*1220*/  IADD3 R14, P0, PT, R9, UR4, RZ ;  /* 0x00000004090e7c10 */ /* 0x000fe4000ff1e0ff */
[----:B------:R-:W-:Y:S02]  /*1230*/  IADD3 R15, PT, PT, R8, UR4, RZ ;  /* 0x00000004080f7c10 */ /* 0x000fe4000fffe0ff */
[----:B------:R-:W-:Y:S01]  /*1240*/  IADD3.X R16, PT, PT, RZ, RZ, RZ, P0, !PT ;  /* 0x000000ffff107210 */ /* 0x000fe200007fe4ff */
[----:B------:R-:W1:Y:S08]  /*1250*/  LDC.64 R2, c[0x0][0x398] ;  /* 0x0000e600ff027b82 */ /* 0x000e700000000a00 */
[----:B------:R-:W2:Y:S01]  /*1260*/  LDC.64 R4, c[0x0][0x388] ;  /* 0x0000e200ff047b82 */ /* 0x000ea20000000a00 */
[----:B0-----:R-:W-:-:S06]  /*1270*/  IMAD.WIDE.U32 R12, R17, 0x4, R12 ;  /* 0x00000004110c7825 */ /* 0x001fcc00078e000c */
[----:B------:R-:W3:Y:S01]  /*1280*/  LDG.E R13, desc[UR10][R12.64] ;  /* 0x0000000a0c0d7981 */ /* 0x000ee2000c1e1900 */
[----:B-1----:R-:W-:-:S04]  /*1290*/  LEA R2, P0, R14, R2, 0x2 ;  /* 0x000000020e027211 */ /* 0x002fc800078010ff */
[----:B------:R-:W-:Y:S01]  /*12a0*/  LEA.HI.X R3, R14, R3, R16, 0x2, P0 ;  /* 0x000000030e037211 */ /* 0x000fe200000f1410 */
[----:B--2---:R-:W-:-:S04]  /*12b0*/  IMAD.WIDE R4, R15, 0x4, R4 ;  /* 0x000000040f047825 */ /* 0x004fc800078e0204 */
[----:B------:R-:W2:Y:S04]  /*12c0*/  LDG.E R2, desc[UR10][R2.64+0x4] ;  /* 0x0000040a02027981 */ /* 0x000ea8000c1e1900 */
[----:B------:R-:W3:Y:S04]  /*12d0*/  LDG.E R14, desc[UR10][R4.64] ;  /* 0x0000000a040e7981 */ /* 0x000ee8000c1e1900 */
[----:B------:R-:W2:Y:S01]  /*12e0*/  LDG.E R15, desc[UR10][R4.64+0x4] ;  /* 0x0000040a040f7981 */ /* 0x000ea2000c1e1900 */
[----:B------:R-:W-:Y:S01]  /*12f0*/  UIADD3 UR4, UPT, UPT, UR4, 0x2, URZ ;  /* 0x0000000204047890 */ /* 0x000fe2000fffe0ff */
[----:B---3--:R-:W-:-:S04]  /*1300*/  FADD R14, R14, -R13 ;  /* 0x8000000d0e0e7221 */ /* 0x008fc80000000000 */
[----:B------:R-:W-:Y:S01]  /*1310*/  FFMA R11, R14, R14, R11 ;  /* 0x0000000e0e0b7223 */ /* 0x000fe2000000000b */
[----:B--2---:R-:W-:-:S04]  /*1320*/  FADD R14, R15, -R2 ;  /* 0x800000020f0e7221 */ /* 0x004fc80000000000 */
[----:B------:R-:W-:-:S07]  /*1330*/  FFMA R11, R14, R14, R11 ;  /* 0x0000000e0e0b7223 */ /* 0x000fce000000000b */
.L_x_12:
[----:B------:R-:W-:Y:S05]  /*1340*/  BRA.U !UP2, `(.L_x_10) ;  /* 0x000000010a287547 */ /* 0x000fea000b800000 */
[----:B------:R-:W0:Y:S01]  /*1350*/  LDC.64 R2, c[0x0][0x388] ;  /* 0x0000e200ff027b82 */ /* 0x000e220000000a00 */
[----:B------:R-:W-:Y:S02]  /*1360*/  IADD3 R13, PT, PT, R8, UR4, RZ ;  /* 0x00000004080d7c10 */ /* 0x000fe4000fffe0ff */
[----:B------:R-:W-:-:S05]  /*1370*/  IADD3 R9, PT, PT, R9, UR4, RZ ;  /* 0x0000000409097c10 */ /* 0x000fca000fffe0ff */
[----:B------:R-:W1:Y:S01]  /*1380*/  LDC.64 R4, c[0x0][0x398] ;  /* 0x0000e600ff047b82 */ /* 0x000e620000000a00 */
[----:B0-----:R-:W-:-:S06]  /*1390*/  IMAD.WIDE R2, R13, 0x4, R2 ;  /* 0x000000040d027825 */ /* 0x001fcc00078e0202 */
[----:B------:R-:W2:Y:S01]  /*13a0*/  LDG.E R2, desc[UR10][R2.64] ;  /* 0x0000000a02027981 */ /* 0x000ea2000c1e1900 */
[----:B-1----:R-:W-:-:S06]  /*13b0*/  IMAD.WIDE.U32 R4, R9, 0x4, R4 ;  /* 0x0000000409047825 */ /* 0x002fcc00078e0004 */
[----:B------:R-:W2:Y:S02]  /*13c0*/  LDG.E R5, desc[UR10][R4.64] ;  /* 0x0000000a04057981 */ /* 0x000ea4000c1e1900 */
[----:B--2---:R-:W-:-:S04]  /*13d0*/  FADD R12, R2, -R5 ;  /* 0x80000005020c7221 */ /* 0x004fc80000000000 */
[----:B------:R-:W-:-:S07]  /*13e0*/  FFMA R11, R12, R12, R11 ;  /* 0x0000000c0c0b7223 */ /* 0x000fce000000000b */
.L_x_10:
[----:B------:R-:W0:Y:S01]  /*13f0*/  LDCU UR4, c[0x0][0x394] ;  /* 0x00007280ff0477ac */ /* 0x000e220008000800 */
[----:B------:R-:W-:Y:S02]  /*1400*/  IADD3 R2, PT, PT, R10, 0x1, RZ ;  /* 0x000000010a027810 */ /* 0x000fe40007ffe0ff */
[----:B------:R-:W-:-:S04]  /*1410*/  FSETP.GEU.AND P0, PT, R11, R6, PT ;  /* 0x000000060b00720b */ /* 0x000fc80003f0e000 */
[----:B------:R-:W-:Y:S02]  /*1420*/  SEL R7, R10, R7, !P0 ;  /* 0x000000070a077207 */ /* 0x000fe40004000000 */
[----:B------:R-:W-:Y:S02]  /*1430*/  FSEL R6, R11, R6, !P0 ;  /* 0x000000060b067208 */ /* 0x000fe40004000000 */
[----:B0-----:R-:W-:-:S13]  /*1440*/  ISETP.NE.AND P1, PT, R2, UR4, PT ;  /* 0x0000000402007c0c */ /* 0x001fda000bf25270 */
[----:B------:R-:W-:Y:S05]  /*1450*/  @!P1 BRA `(.L_x_6) ;  /* 0x00000000007c9947 */ /* 0x000fea0003800000 */
[----:B------:R-:W-:Y:S01]  /*1460*/  MOV R10, R2 ;  /* 0x00000002000a7202 */ /* 0x000fe20000000f00 */
[----:B------:R-:W-:Y:S06]  /*1470*/  BRA `(.L_x_13) ;  /* 0xfffffff400f47947 */ /* 0x000fec000383ffff */
.L_x_7:
[----:B------:R-:W-:Y:S01]  /*1480*/  UIADD3 UR4, UPT, UPT, UR5, -0x1, URZ ;  /* 0xffffffff05047890 */ /* 0x000fe2000fffe0ff */
[----:B------:R-:W-:Y:S01]  /*1490*/  HFMA2 R7, -RZ, RZ, 0, 0 ;  /* 0x00000000ff077431 */ /* 0x000fe200000001ff */
[----:B------:R-:W-:Y:S01]  /*14a0*/  UIADD3 UR5, UPT, UPT, UR5, -0x2, URZ ;  /* 0xfffffffe05057890 */ /* 0x000fe2000fffe0ff */
[----:B------:R-:W-:Y:S01]  /*14b0*/  MOV R2, 0x1 ;  /* 0x0000000100027802 */ /* 0x000fe20000000f00 */
[----:B------:R-:W-:Y:S02]  /*14c0*/  ULOP3.LUT UR6, UR4, 0x3, URZ, 0xc0, !UPT ;  /* 0x0000000304067892 */ /* 0x000fe4000f8ec0ff */
[----:B------:R-:W-:-:S09]  /*14d0*/  UISETP.GE.U32.AND UP0, UPT, UR5, 0x3, UPT ;  /* 0x000000030500788c */ /* 0x000fd2000bf06070 */
[----:B------:R-:W-:Y:S05]  /*14e0*/  BRA.U !UP0, `(.L_x_14) ;  /* 0x0000000108307547 */ /* 0x000fea000b800000 */
[----:B------:R-:W-:Y:S01]  /*14f0*/  MOV R7, RZ ;  /* 0x000000ff00077202 */ /* 0x000fe20000000f00 */
[----:B------:R-:W-:Y:S01]  /*1500*/  ULOP3.LUT UR4, UR4, 0xfffffffc, URZ, 0xc0, !UPT ;  /* 0xfffffffc04047892 */ /* 0x000fe2000f8ec0ff */
[----:B------:R-:W-:-:S11]  /*1510*/  MOV R2, 0x1 ;  /* 0x0000000100027802 */ /* 0x000fd60000000f00 */
.L_x_15:
[----:B------:R-:W-:Y:S02]  /*1520*/  IADD3 R3, PT, PT, R2, 0x3, RZ ;  /* 0x0000000302037810 */ /* 0x000fe40007ffe0ff */
[----:B------:R-:W-:Y:S02]  /*1530*/  FSETP.GT.AND P0, PT, R6, RZ, PT ;  /* 0x000000ff0600720b */ /* 0x000fe40003f04000 */
[----:B------:R-:W-:Y:S02]  /*1540*/  ISETP.NE.AND P1, PT, R3, UR4, PT ;  /* 0x0000000403007c0c */ /* 0x000fe4000bf25270 */
[C---:B------:R-:W-:Y:S02]  /*1550*/  IADD3 R3, PT, PT, R2.reuse, 0x4, RZ ;  /* 0x0000000402037810 */ /* 0x040fe40007ffe0ff */
[----:B------:R-:W-:Y:S02]  /*1560*/  SEL R7, R2, R7, P0 ;  /* 0x0000000702077207 */ /* 0x000fe40000000000 */
[----:B------:R-:W-:-:S02]  /*1570*/  FSEL R6, R6, RZ, !P0 ;  /* 0x000000ff06067208 */ /* 0x000fc40004000000 */
[----:B------:R-:W-:-:S05]  /*1580*/  MOV R2, R3 ;  /* 0x0000000300027202 */ /* 0x000fca0000000f00 */
[----:B------:R-:W-:Y:S05]  /*1590*/  @P1 BRA `(.L_x_15) ;  /* 0xfffffffc00e01947 */ /* 0x000fea000383ffff */
[----:B------:R-:W-:-:S07]  /*15a0*/  MOV R2, R3 ;  /* 0x0000000300027202 */ /* 0x000fce0000000f00 */
.L_x_14:
[----:B------:R-:W-:-:S09]  /*15b0*/  UISETP.NE.AND UP0, UPT, UR6, URZ, UPT ;  /* 0x000000ff0600728c */ /* 0x000fd2000bf05270 */
[----:B------:R-:W-:Y:S05]  /*15c0*/  BRA.U !UP0, `(.L_x_6) ;  /* 0x0000000108207547 */ /* 0x000fea000b800000 */
[----:B------:R-:W-:-:S05]  /*15d0*/  UMOV UR4, URZ ;  /* 0x000000ff00047c82 */ /* 0x000fca0008000000 */
.L_x_16:
[----:B------:R-:W-:Y:S01]  /*15e0*/  UIADD3 UR4, UPT, UPT, UR4, 0x1, URZ ;  /* 0x0000000104047890 */ /* 0x000fe2000fffe0ff */
[----:B------:R-:W-:-:S03]  /*15f0*/  FSETP.GT.AND P0, PT, R6, RZ, PT ;  /* 0x000000ff0600720b */ /* 0x000fc60003f04000 */
[----:B------:R-:W-:Y:S01]  /*1600*/  UISETP.NE.AND UP0, UPT, UR4, UR6, UPT ;  /* 0x000000060400728c */ /* 0x000fe2000bf05270 */
[----:B------:R-:W-:Y:S02]  /*1610*/  SEL R7, R2, R7, P0 ;  /* 0x0000000702077207 */ /* 0x000fe40000000000 */
[----:B------:R-:W-:Y:S02]  /*1620*/  FSEL R6, R6, RZ, !P0 ;  /* 0x000000ff06067208 */ /* 0x000fe40004000000 */
[----:B------:R-:W-:-:S04]  /*1630*/  IADD3 R2, PT, PT, R2, 0x1, RZ ;  /* 0x0000000102027810 */ /* 0x000fc80007ffe0ff */
[----:B------:R-:W-:Y:S05]  /*1640*/  BRA.U UP0, `(.L_x_16) ;  /* 0xfffffffd00e47547 */ /* 0x000fea000b83ffff */
.L_x_6:
[----:B------:R-:W0:Y:S02]  /*1650*/  LDC.64 R2, c[0x0][0x3a8] ;  /* 0x0000ea00ff027b82 */ /* 0x000e240000000a00 */
[----:B0-----:R-:W-:-:S05]  /*1660*/  IMAD.WIDE R2, R0, 0x4, R2 ;  /* 0x0000000400027825 */ /* 0x001fca00078e0202 */
[----:B------:R-:W-:Y:S01]  /*1670*/  STG.E desc[UR10][R2.64], R7 ;  /* 0x0000000702007986 */ /* 0x000fe2000c10190a */
[----:B------:R-:W-:Y:S05]  /*1680*/  EXIT ;  /* 0x000000000000794d */ /* 0x000fea0003800000 */
.L_x_17:
[----:B------:R-:W-:-:S00]  /*1690*/  BRA `(.L_x_17) ;  /* 0xfffffffc00fc7947 */ /* 0x000fc0000383ffff */
[----:B------:R-:W-:-:S00]  /*16a0*/  NOP ;  /* 0x0000000000007918 */ /* 0x000fc00000000000 */
        /* <DEDUP_REMOVED lines=13> */
.L_x_38:


//--------------------- .text._Z23kmeansKernelFindCenters6Matrix5LabelS_ --------------------------
	.section	.text._Z23kmeansKernelFindCenters6Matrix5LabelS_,"ax",@progbits
	.align	128
        .global         _Z23kmeansKernelFindCenters6Matrix5LabelS_
        .type           _Z23kmeansKernelFindCenters6Matrix5LabelS_,@function
        .size           _Z23kmeansKernelFindCenters6Matrix5LabelS_,(.L_x_37 - _Z23kmeansKernelFindCenters6Matrix5LabelS_)
        .other          _Z23kmeansKernelFindCenters6Matrix5LabelS_,@"STO_CUDA_ENTRY STV_DEFAULT"
_Z23kmeansKernelFindCenters6Matrix5LabelS_:
.text._Z23kmeansKernelFindCenters6Matrix5LabelS_:
[----:B------:R-:W-:Y:S01]  /*0000*/  LDC R1, c[0x0][0x37c] ;  /* 0x0000df00ff017b82 */ /* 0x000fe20000000800 */
[----:B------:R-:W0:Y:S07]  /*0010*/  S2R R3, SR_TID.Y ;  /* 0x0000000000037919 */ /* 0x000e2e0000002200 */
[----:B------:R-:W0:Y:S01]  /*0020*/  S2UR UR4, SR_CTAID.Y ;  /* 0x00000000000479c3 */ /* 0x000e220000002600 */
[----:B------:R-:W1:Y:S01]  /*0030*/  LDCU UR6, c[0x0][0x3a4] ;  /* 0x00007480ff0677ac */ /* 0x000e620008000800 */
[----:B------:R-:W2:Y:S06]  /*0040*/  S2R R5, SR_TID.X ;  /* 0x0000000000057919 */ /* 0x000eac0000002100 */
[----:B------:R-:W0:Y:S08]  /*0050*/  LDC R2, c[0x0][0x364] ;  /* 0x0000d900ff027b82 */ /* 0x000e300000000800 */
[----:B------:R-:W2:Y:S08]  /*0060*/  S2UR UR5, SR_CTAID.X ;  /* 0x00000000000579c3 */ /* 0x000eb00000002500 */
[----:B------:R-:W2:Y:S08]  /*0070*/  LDC R4, c[0x0][0x360] ;  /* 0x0000d800ff047b82 */ /* 0x000eb00000000800 */
[----:B------:R-:W3:Y:S01]  /*0080*/  LDC R0, c[0x0][0x380] ;  /* 0x0000e000ff007b82 */ /* 0x000ee20000000800 */
[----:B0-----:R-:W-:-:S05]  /*0090*/  IMAD R2, R2, UR4, R3 ;  /* 0x0000000402027c24 */ /* 0x001fca000f8e0203 */
[----:B-1----:R-:W-:Y:S01]  /*00a0*/  ISETP.GE.AND P0, PT, R2, UR6, PT ;  /* 0x0000000602007c0c */ /* 0x002fe2000bf06270 */
[----:B--2---:R-:W-:-:S05]  /*00b0*/  IMAD R3, R4, UR5, R5 ;  /* 0x0000000504037c24 */ /* 0x004fca000f8e0205 */
[----:B---3--:R-:W-:-:S13]  /*00c0*/  ISETP.GE.OR P0, PT, R3, R0, P0 ;  /* 0x000000000300720c */ /* 0x008fda0000706670 */
[----:B------:R-:W-:Y:S05]  /*00d0*/  @P0 EXIT ;  /* 0x000000000000094d */ /* 0x000fea0003800000 */
[----:B------:R-:W0:Y:S01]  /*00e0*/  LDCU UR6, c[0x0][0x384] ;  /* 0x00007080ff0677ac */ /* 0x000e220008000800 */
[----:B------:R-:W-:Y:S02]  /*00f0*/  IMAD.MOV.U32 R24, RZ, RZ, RZ ;  /* 0x000000ffff187224 */ /* 0x000fe400078e00ff */
[----:B------:R-:W-:Y:S01]  /*0100*/  IMAD.MOV.U32 R6, RZ, RZ, RZ ;  /* 0x000000ffff067224 */ /* 0x000fe200078e00ff */
[----:B------:R-:W1:Y:S01]  /*0110*/  LDCU.64 UR10, c[0x0][0x358] ;  /* 0x00006b00ff0a77ac */ /* 0x000e620008000a00 */
[----:B0-----:R-:W-:-:S09]  /*0120*/  UISETP.GE.AND UP0, UPT, UR6, 0x1, UPT ;  /* 0x000000010600788c */ /* 0x001fd2000bf06270 */
[----:B-1----:R-:W-:Y:S05]  /*0130*/  BRA.U !UP0, `(.L_x_18) ;  /* 0x0000000908ac7547 */ /* 0x002fea000b800000 */
[----:B------:R-:W-:Y:S01]  /*0140*/  UISETP.GE.U32.AND UP1, UPT, UR6, 0x8, UPT ;  /* 0x000000080600788c */ /* 0x000fe2000bf26070 */
[----:B------:R-:W-:Y:S01]  /*0150*/  HFMA2 R6, -RZ, RZ, 0, 0 ;  /* 0x00000000ff067431 */ /* 0x000fe200000001ff */
[----:B------:R-:W-:Y:S01]  /*0160*/  ULOP3.LUT UR7, UR6, 0x7, URZ, 0xc0, !UPT ;  /* 0x0000000706077892 */ /* 0x000fe2000f8ec0ff */
[----:B------:R-:W-:Y:S02]  /*0170*/  IMAD.MOV.U32 R4, RZ, RZ, RZ ;  /* 0x000000ffff047224 */ /* 0x000fe400078e00ff */
[----:B------:R-:W-:Y:S01]  /*0180*/  IMAD.MOV.U32 R24, RZ, RZ, RZ ;  /* 0x000000ffff187224 */ /* 0x000fe200078e00ff */
[----:B------:R-:W-:-:S03]  /*0190*/  UISETP.NE.AND UP0, UPT, UR7, URZ, UPT ;  /* 0x000000ff0700728c */ /* 0x000fc6000bf05270 */
[----:B------:R-:W-:Y:S08]  /*01a0*/  BRA.U !UP1, `(.L_x_19) ;  /* 0x0000000509487547 */ /* 0x000ff0000b800000 */
[----:B------:R-:W0:Y:S01]  /*01b0*/  LDCU.64 UR4, c[0x0][0x398] ;  /* 0x00007300ff0477ac */ /* 0x000e220008000a00 */
[----:B------:R-:W1:Y:S01]  /*01c0*/  LDC.64 R16, c[0x0][0x388] ;  /* 0x0000e200ff107b82 */ /* 0x000e620000000a00 */
[----:B------:R-:W-:Y:S01]  /*01d0*/  MOV R6, RZ ;  /* 0x000000ff00067202 */ /* 0x000fe20000000f00 */
[----:B------:R-:W-:Y:S01]  /*01e0*/  IMAD.MOV.U32 R24, RZ, RZ, RZ ;  /* 0x000000ffff187224 */ /* 0x000fe200078e00ff */
[----:B------:R-:W-:Y:S01]  /*01f0*/  ULOP3.LUT UR8, UR6, 0x7ffffff8, URZ, 0xc0, !UPT ;  /* 0x7ffffff806087892 */ /* 0x000fe2000f8ec0ff */
[----:B------:R-:W-:-:S03]  /*0200*/  IMAD.MOV.U32 R5, RZ, RZ, R3 ;  /* 0x000000ffff057224 */ /* 0x000fc600078e0003 */
[----:B------:R-:W-:Y:S02]  /*0210*/  UIADD3 UR9, UPT, UPT, -UR8, URZ, URZ ;  /* 0x000000ff08097290 */ /* 0x000fe4000fffe1ff */
[----:B------:R-:W-:Y:S01]  /*0220*/  MOV R4, UR8 ;  /* 0x0000000800047c02 */ /* 0x000fe20008000f00 */
[----:B0-----:R-:W-:-:S04]  /*0230*/  UIADD3 UR4, UP1, UPT, UR4, 0x10, URZ ;  /* 0x0000001004047890 */ /* 0x001fc8000ff3e0ff */
[----:B------:R-:W-:Y:S02]  /*0240*/  UIADD3.X UR5, UPT, UPT, URZ, UR5, URZ, UP1, !UPT ;  /* 0x00000005ff057290 */ /* 0x000fe40008ffe4ff */
[----:B------:R-:W-:-:S04]  /*0250*/  IMAD.U32 R18, RZ, RZ, UR4 ;  /* 0x00000004ff127e24 */ /* 0x000fc8000f8e00ff */
[----:B------:R-:W-:-:S07]  /*0260*/  IMAD.U32 R19, RZ, RZ, UR5 ;  /* 0x00000005ff137e24 */ /* 0x000fce000f8e00ff */
.L_x_20:
[----:B------:R-:W2:Y:S04]  /*0270*/  LDG.E R15, desc[UR10][R18.64+-0x10] ;  /* 0xfffff00a120f7981 */ /* 0x000ea8000c1e1900 */
[----:B------:R-:W3:Y:S04]  /*0280*/  LDG.E R25, desc[UR10][R18.64+-0xc] ;  /* 0xfffff40a12197981 */ /* 0x000ee8000c1e1900 */
[----:B------:R-:W4:Y:S01]  /*0290*/  LDG.E R7, desc[UR10][R18.64+-0x8] ;  /* 0xfffff80a12077981 */ /* 0x000f22000c1e1900 */
[----:B-1----:R-:W-:-:S03]  /*02a0*/  IMAD.WIDE R28, R5, 0x4, R16 ;  /* 0x00000004051c7825 */ /* 0x002fc600078e0210 */
[----:B------:R-:W5:Y:S01]  /*02b0*/  LDG.E R9, desc[UR10][R18.64+-0x4] ;  /* 0xfffffc0a12097981 */ /* 0x000f62000c1e1900 */
[----:B------:R-:W-:-:S03]  /*02c0*/  IMAD.WIDE R22, R0, 0x4, R28 ;  /* 0x0000000400167825 */ /* 0x000fc600078e021c */
[----:B------:R-:W5:Y:S04]  /*02d0*/  LDG.E R11, desc[UR10][R18.64] ;  /* 0x0000000a120b7981 */ /* 0x000f68000c1e1900 */
[----:B------:R-:W5:Y:S01]  /*02e0*/  LDG.E R13, desc[UR10][R28.64] ;  /* 0x0000000a1c0d7981 */ /* 0x000f62000c1e1900 */
[----:B------:R-:W-:-:S03]  /*02f0*/  IMAD.WIDE R20, R0, 0x4, R22 ;  /* 0x0000000400147825 */ /* 0x000fc600078e0216 */
[----:B------:R0:W5:Y:S04]  /*0300*/  LDG.E R8, desc[UR10][R22.64] ;  /* 0x0000000a16087981 */ /* 0x000168000c1e1900 */
[----:B------:R1:W5:Y:S04]  /*0310*/  LDG.E R10, desc[UR10][R20.64] ;  /* 0x0000000a140a7981 */ /* 0x000368000c1e1900 */
[----:B------:R-:W5:Y:S01]  /*0320*/  LDG.E R27, desc[UR10][R18.64+0x8] ;  /* 0x0000080a121b7981 */ /* 0x000f62000c1e1900 */
[----:B0-----:R-:W-:-:S03]  /*0330*/  IMAD.WIDE R22, R0, 0x4, R20 ;  /* 0x0000000400167825 */ /* 0x001fc600078e0214 */
[----:B------:R-:W5:Y:S01]  /*0340*/  LDG.E R29, desc[UR10][R18.64+0xc] ;  /* 0x00000c0a121d7981 */ /* 0x000f62000c1e1900 */
[----:B-1----:R-:W-:-:S03]  /*0350*/  IMAD.WIDE R20, R0, 0x4, R22 ;  /* 0x0000000400147825 */ /* 0x002fc600078e0216 */
[----:B------:R-:W5:Y:S04]  /*0360*/  LDG.E R14, desc[UR10][R22.64] ;  /* 0x0000000a160e7981 */ /* 0x000f68000c1e1900 */
[----:B------:R0:W5:Y:S02]  /*0370*/  LDG.E R26, desc[UR10][R20.64] ;  /* 0x0000000a141a7981 */ /* 0x000164000c1e1900 */
[----:B0-----:R-:W-:Y:S01]  /*0380*/  IMAD.WIDE R20, R0, 0x4, R20 ;  /* 0x0000000400147825 */ /* 0x001fe200078e0214 */
[----:B------:R-:W-:-:S04]  /*0390*/  IADD3 R12, PT, PT, R24, 0x1, RZ ;  /* 0x00000001180c7810 */ /* 0x000fc80007ffe0ff */
[----:B------:R-:W5:Y:S01]  /*03a0*/  LDG.E R28, desc[UR10][R20.64] ;  /* 0x0000000a141c7981 */ /* 0x000f62000c1e1900 */
[----:B------:R-:W-:-:S05]  /*03b0*/  IMAD.WIDE R22, R0, 0x4, R20 ;  /* 0x0000000400167825 */ /* 0x000fca00078e0214 */
[----:B------:R-:W5:Y:S01]  /*03c0*/  LDG.E R20, desc[UR10][R22.64] ;  /* 0x0000000a16147981 */ /* 0x000f62000c1e1900 */
[----:B--2---:R-:W-:-:S03]  /*03d0*/  ISETP.NE.AND P3, PT, R15, R2, PT ;  /* 0x000000020f00720c */ /* 0x004fc60003f65270 */
[----:B------:R-:W2:Y:S01]  /*03e0*/  LDG.E R15, desc[UR10][R18.64+0x4] ;  /* 0x0000040a120f7981 */ /* 0x000ea2000c1e1900 */
[----:B---3--:R-:W-:-:S09]  /*03f0*/  ISETP.NE.AND P4, PT, R25, R2, PT ;  /* 0x000000021900720c */ /* 0x008fd20003f85270 */
[----:B------:R-:W-:Y:S02]  /*0400*/  @P3 IMAD.MOV R12, RZ, RZ, R24 ;  /* 0x000000ffff0c3224 */ /* 0x000fe400078e0218 */
[----:B------:R-:W-:-:S06]  /*0410*/  IMAD.WIDE R24, R0, 0x4, R22 ;  /* 0x0000000400187825 */ /* 0x000fcc00078e0216 */
[----:B------:R-:W3:Y:S01]  /*0420*/  LDG.E R25, desc[UR10][R24.64] ;  /* 0x0000000a18197981 */ /* 0x000ee2000c1e1900 */
[-C--:B----4-:R-:W-:Y:S01]  /*0430*/  ISETP.NE.AND P2, PT, R7, R2.reuse, PT ;  /* 0x000000020700720c */ /* 0x090fe20003f45270 */
[C---:B------:R-:W-:Y:S01]  /*0440*/  VIADD R7, R12.reuse, 0x1 ;  /* 0x000000010c077836 */ /* 0x040fe20000000000 */
[----:B-----5:R-:W-:Y:S02]  /*0450*/  ISETP.NE.AND P1, PT, R9, R2, PT ;  /* 0x000000020900720c */ /* 0x020fe40003f25270 */
[----:B------:R-:W-:-:S05]  /*0460*/  @P4 IADD3 R7, PT, PT, R12, RZ, RZ ;  /* 0x000000ff0c074210 */ /* 0x000fca0007ffe0ff */
[----:B------:R-:W-:-:S04]  /*0470*/  VIADD R9, R7, 0x1 ;  /* 0x0000000107097836 */ /* 0x000fc80000000000 */
[----:B------:R-:W-:Y:S01]  /*0480*/  @P2 IMAD.MOV R9, RZ, RZ, R7 ;  /* 0x000000ffff092224 */ /* 0x000fe200078e0207 */
[----:B------:R-:W-:Y:S02]  /*0490*/  FSEL R7, RZ, 1, P3 ;  /* 0x3f800000ff077808 */ /* 0x000fe40001800000 */
[----:B------:R-:W-:Y:S02]  /*04a0*/  ISETP.NE.AND P0, PT, R11, R2, PT ;  /* 0x000000020b00720c */ /* 0x000fe40003f05270 */
[----:B------:R-:W-:Y:S01]  /*04b0*/  IADD3 R11, PT, PT, R9, 0x1, RZ ;  /* 0x00000001090b7810 */ /* 0x000fe20007ffe0ff */
[----:B------:R-:W-:Y:S01]  /*04c0*/  @P1 IMAD.MOV R11, RZ, RZ, R9 ;  /* 0x000000ffff0b1224 */ /* 0x000fe200078e0209 */
[----:B------:R-:W-:Y:S01]  /*04d0*/  FSEL R9, RZ, 1, P4 ;  /* 0x3f800000ff097808 */ /* 0x000fe20002000000 */
[----:B------:R-:W-:Y:S01]  /*04e0*/  FFMA R7, R13, R7, R6 ;  /* 0x000000070d077223 */ /* 0x000fe20000000006 */
[----:B------:R-:W-:-:S03]  /*04f0*/  FSEL R6, RZ, 1, P2 ;  /* 0x3f800000ff067808 */ /* 0x000fc60001000000 */
[----:B------:R-:W-:Y:S01]  /*0500*/  FFMA R7, R8, R9, R7 ;  /* 0x0000000908077223 */ /* 0x000fe20000000007 */
[----:B------:R-:W-:-:S03]  /*0510*/  FSEL R8, RZ, 1, P1 ;  /* 0x3f800000ff087808 */ /* 0x000fc60000800000 */
[----:B------:R-:W-:Y:S01]  /*0520*/  FFMA R7, R10, R6, R7 ;  /* 0x000000060a077223 */ /* 0x000fe20000000007 */
[----:B------:R-:W-:Y:S01]  /*0530*/  FSEL R6, RZ, 1, P0 ;  /* 0x3f800000ff067808 */ /* 0x000fe20000000000 */
[----:B------:R-:W-:Y:S02]  /*0540*/  VIADD R12, R11, 0x1 ;  /* 0x000000010b0c7836 */ /* 0x000fe40000000000 */
[----:B------:R-:W-:Y:S01]  /*0550*/  FFMA R7, R14, R8, R7 ;  /* 0x000000080e077223 */ /* 0x000fe20000000007 */
[----:B------:R-:W-:Y:S02]  /*0560*/  ISETP.NE.AND P1, PT, R27, R2, PT ;  /* 0x000000021b00720c */ /* 0x000fe40003f25270 */
[----:B------:R-:W-:Y:S01]  /*0570*/  @P0 IADD3 R12, PT, PT, R11, RZ, RZ ;  /* 0x000000ff0b0c0210 */ /* 0x000fe20007ffe0ff */
[----:B------:R-:W-:Y:S01]  /*0580*/  FFMA R7, R26, R6, R7 ;  /* 0x000000061a077223 */ /* 0x000fe20000000007 */
[----:B------:R-:W-:Y:S01]  /*0590*/  UIADD3 UR9, UPT, UPT, UR9, 0x8, URZ ;  /* 0x0000000809097890 */ /* 0x000fe2000fffe0ff */
[----:B------:R-:W-:-:S02]  /*05a0*/  ISETP.NE.AND P0, PT, R29, R2, PT ;  /* 0x000000021d00720c */ /* 0x000fc40003f05270 */
[----:B------:R-:W-:Y:S01]  /*05b0*/  VIADD R9, R12, 0x1 ;  /* 0x000000010c097836 */ /* 0x000fe20000000000 */
[----:B------:R-:W-:Y:S01]  /*05c0*/  UISETP.NE.AND UP1, UPT, UR9, URZ, UPT ;  /* 0x000000ff0900728c */ /* 0x000fe2000bf25270 */
[----:B------:R-:W-:Y:S01]  /*05d0*/  FSEL R8, RZ, 1, P0 ;  /* 0x3f800000ff087808 */ /* 0x000fe20000000000 */
[----:B------:R-:W-:Y:S01]  /*05e0*/  IMAD R5, R0, 0x8, R5 ;  /* 0x0000000800057824 */ /* 0x000fe200078e0205 */
[----:B--2---:R-:W-:-:S04]  /*05f0*/  ISETP.NE.AND P3, PT, R15, R2, PT ;  /* 0x000000020f00720c */ /* 0x004fc80003f65270 */
[----:B------:R-:W-:-:S05]  /*0600*/  FSEL R6, RZ, 1, P3 ;  /* 0x3f800000ff067808 */ /* 0x000fca0001800000 */
[----:B------:R-:W-:Y:S01]  /*0610*/  FFMA R7, R28, R6, R7 ;  /* 0x000000061c077223 */ /* 0x000fe20000000007 */
[----:B------:R-:W-:-:S03]  /*0620*/  FSEL R6, RZ, 1, P1 ;  /* 0x3f800000ff067808 */ /* 0x000fc60000800000 */
[----:B------:R-:W-:Y:S02]  /*0630*/  @P3 IMAD.MOV R9, RZ, RZ, R12 ;  /* 0x000000ffff093224 */ /* 0x000fe400078e020c */
[----:B------:R-:W-:-:S03]  /*0640*/  FFMA R6, R20, R6, R7 ;  /* 0x0000000614067223 */ /* 0x000fc60000000007 */
[----:B------:R-:W-:Y:S01]  /*0650*/  IADD3 R10, PT, PT, R9, 0x1, RZ ;  /* 0x00000001090a7810 */ /* 0x000fe20007ffe0ff */
[----:B------:R-:W-:Y:S01]  /*0660*/  @P1 IMAD.MOV R10, RZ, RZ, R9 ;  /* 0x000000ffff0a1224 */ /* 0x000fe200078e0209 */
[----:B------:R-:W-:Y:S01]  /*0670*/  IADD3 R18, P1, PT, R18, 0x20, RZ ;  /* 0x0000002012127810 */ /* 0x000fe20007f3e0ff */
[----:B---3--:R-:W-:Y:S02]  /*0680*/  FFMA R6, R25, R8, R6 ;  /* 0x0000000819067223 */ /* 0x008fe40000000006 */
[----:B------:R-:W-:Y:S01]  /*0690*/  VIADD R24, R10, 0x1 ;  /* 0x000000010a187836 */ /* 0x000fe20000000000 */
[----:B------:R-:W-:Y:S01]  /*06a0*/  IADD3.X R19, PT, PT, RZ, R19, RZ, P1, !PT ;  /* 0x00000013ff137210 */ /* 0x000fe20000ffe4ff */
[----:B------:R-:W-:Y:S01]  /*06b0*/  @P0 IMAD.MOV R24, RZ, RZ, R10 ;  /* 0x000000ffff180224 */ /* 0x000fe200078e020a */
[----:B------:R-:W-:Y:S07]  /*06c0*/  BRA.U UP1, `(.L_x_20) ;  /* 0xfffffff901e87547 */ /* 0x000fee000b83ffff */
.L_x_19:
[----:B------:R-:W-:Y:S05]  /*06d0*/  BRA.U !UP0, `(.L_x_18) ;  /* 0x0000000508447547 */ /* 0x000fea000b800000 */
[----:B------:R-:W-:Y:S02]  /*06e0*/  UISETP.GE.U32.AND UP0, UPT, UR7, 0x4, UPT ;  /* 0x000000040700788c */ /* 0x000fe4000bf06070 */
[----:B------:R-:W-:-:S04]  /*06f0*/  ULOP3.LUT UR5, UR6, 0x3, URZ, 0xc0, !UPT ;  /* 0x0000000306057892 */ /* 0x000fc8000f8ec0ff */
[----:B------:R-:W-:-:S03]  /*0700*/  UISETP.NE.AND UP1, UPT, UR5, URZ, UPT ;  /* 0x000000ff0500728c */ /* 0x000fc6000bf25270 */
[----:B------:R-:W-:Y:S08]  /*0710*/  BRA.U !UP0, `(.L_x_21) ;  /* 0x0000000108947547 */ /* 0x000ff0000b800000 */
[----:B------:R-:W0:Y:S08]  /*0720*/  LDC.64 R8, c[0x0][0x398] ;  /* 0x0000e600ff087b82 */ /* 0x000e300000000a00 */
[----:B------:R-:W1:Y:S01]  /*0730*/  LDC.64 R16, c[0x0][0x388] ;  /* 0x0000e200ff107b82 */ /* 0x000e620000000a00 */
[C---:B------:R-:W-:Y:S02]  /*0740*/  IMAD R7, R4.reuse, R0, R3 ;  /* 0x0000000004077224 */ /* 0x040fe400078e0203 */
[----:B0-----:R-:W-:-:S05]  /*0750*/  IMAD.WIDE.U32 R8, R4, 0x4, R8 ;  /* 0x0000000404087825 */ /* 0x001fca00078e0008 */
[----:B------:R-:W2:Y:S04]  /*0760*/  LDG.E R5, desc[UR10][R8.64] ;  /* 0x0000000a08057981 */ /* 0x000ea8000c1e1900 */
[----:B------:R-:W3:Y:S01]  /*0770*/  LDG.E R19, desc[UR10][R8.64+0x4] ;  /* 0x0000040a08137981 */ /* 0x000ee2000c1e1900 */
[----:B-1----:R-:W-:-:S03]  /*0780*/  IMAD.WIDE R16, R7, 0x4, R16 ;  /* 0x0000000407107825 */ /* 0x002fc600078e0210 */
[----:B------:R-:W4:Y:S01]  /*0790*/  LDG.E R7, desc[UR10][R8.64+0x8] ;  /* 0x0000080a08077981 */ /* 0x000f22000c1e1900 */
[----:B------:R-:W-:-:S03]  /*07a0*/  IMAD.WIDE R10, R0, 0x4, R16 ;  /* 0x00000004000a7825 */ /* 0x000fc600078e0210 */
[----:B------:R-:W5:Y:S04]  /*07b0*/  LDG.E R21, desc[UR10][R8.64+0xc] ;  /* 0x00000c0a08157981 */ /* 0x000f68000c1e1900 */
[----:B------:R-:W5:Y:S01]  /*07c0*/  LDG.E R17, desc[UR10][R16.64] ;  /* 0x0000000a10117981 */ /* 0x000f62000c1e1900 */
[----:B------:R-:W-:-:S03]  /*07d0*/  IMAD.WIDE R12, R0, 0x4, R10 ;  /* 0x00000004000c7825 */ /* 0x000fc600078e020a */
[----:B------:R-:W5:Y:S01]  /*07e0*/  LDG.E R10, desc[UR10][R10.64] ;  /* 0x0000000a0a0a7981 */ /* 0x000f62000c1e1900 */
[----:B------:R-:W-:-:S03]  /*07f0*/  IMAD.WIDE R14, R0, 0x4, R12 ;  /* 0x00000004000e7825 */ /* 0x000fc600078e020c */
[----:B------:R-:W5:Y:S04]  /*0800*/  LDG.E R12, desc[UR10][R12.64] ;  /* 0x0000000a0c0c7981 */ /* 0x000f68000c1e1900 */
[----:B------:R-:W5:Y:S01]  /*0810*/  LDG.E R15, desc[UR10][R14.64] ;  /* 0x0000000a0e0f7981 */ /* 0x000f62000c1e1900 */
[----:B------:R-:W-:Y:S01]  /*0820*/  VIADD R4, R4, 0x4 ;  /* 0x0000000404047836 */ /* 0x000fe20000000000 */
[-C--:B--2---:R-:W-:Y:S02]  /*0830*/  ISETP.NE.AND P0, PT, R5, R2.reuse, PT ;  /* 0x000000020500720c */ /* 0x084fe40003f05270 */
[----:B---3--:R-:W-:Y:S02]  /*0840*/  ISETP.NE.AND P1, PT, R19, R2, PT ;  /* 0x000000021300720c */ /* 0x008fe40003f25270 */
[----:B------:R-:W-:-:S02]  /*0850*/  IADD3 R5, PT, PT, R24, 0x1, RZ ;  /* 0x0000000118057810 */ /* 0x000fc40007ffe0ff */
[----:B----4-:R-:W-:Y:S02]  /*0860*/  ISETP.NE.AND P2, PT, R7, R2, PT ;  /* 0x000000020700720c */ /* 0x010fe40003f45270 */
[----:B------:R-:W-:-:S05]  /*0870*/  FSEL R7, RZ, 1, P0 ;  /* 0x3f800000ff077808 */ /* 0x000fca0000000000 */
[----:B------:R-:W-:Y:S01]  /*0880*/  @P0 IMAD.MOV R5, RZ, RZ, R24 ;  /* 0x000000ffff050224 */ /* 0x000fe200078e0218 */
[----:B-----5:R-:W-:-:S03]  /*0890*/  ISETP.NE.AND P0, PT, R21, R2, PT ;  /* 0x000000021500720c */ /* 0x020fc60003f05270 */
[C---:B------:R-:W-:Y:S01]  /*08a0*/  VIADD R8, R5.reuse, 0x1 ;  /* 0x0000000105087836 */ /* 0x040fe20000000000 */
[----:B------:R-:W-:Y:S01]  /*08b0*/  @P1 IADD3 R8, PT, PT, R5, RZ, RZ ;  /* 0x000000ff05081210 */ /* 0x000fe20007ffe0ff */
[----:B------:R-:W-:Y:S01]  /*08c0*/  FFMA R7, R17, R7, R6 ;  /* 0x0000000711077223 */ /* 0x000fe20000000006 */
[----:B------:R-:W-:Y:S02]  /*08d0*/  FSEL R5, RZ, 1, P1 ;  /* 0x3f800000ff057808 */ /* 0x000fe40000800000 */
[----:B------:R-:W-:Y:S01]  /*08e0*/  FSEL R6, RZ, 1, P2 ;  /* 0x3f800000ff067808 */ /* 0x000fe20001000000 */
[----:B------:R-:W-:Y:S02]  /*08f0*/  VIADD R9, R8, 0x1 ;  /* 0x0000000108097836 */ /* 0x000fe40000000000 */
[----:B------:R-:W-:Y:S01]  /*0900*/  FFMA R5, R10, R5, R7 ;  /* 0x000000050a057223 */ /* 0x000fe20000000007 */
[----:B------:R-:W-:Y:S01]  /*0910*/  @P2 IMAD.MOV R9, RZ, RZ, R8 ;  /* 0x000000ffff092224 */ /* 0x000fe200078e0208 */
[----:B------:R-:W-:-:S02]  /*0920*/  FSEL R7, RZ, 1, P0 ;  /* 0x3f800000ff077808 */ /* 0x000fc40000000000 */
[----:B------:R-:W-:Y:S02]  /*0930*/  FFMA R6, R12, R6, R5 ;  /* 0x000000060c067223 */ /* 0x000fe40000000005 */
[----:B------:R-:W-:Y:S01]  /*0940*/  IADD3 R24, PT, PT, R9, 0x1, RZ ;  /* 0x0000000109187810 */ /* 0x000fe20007ffe0ff */
[----:B------:R-:W-:Y:S02]  /*0950*/  @P0 IMAD.MOV R24, RZ, RZ, R9 ;  /* 0x000000ffff180224 */ /* 0x000fe400078e0209 */
[----:B------:R-:W-:-:S07]  /*0960*/  FFMA R6, R15, R7, R6 ;  /* 0x000000070f067223 */ /* 0x000fce0000000006 */
.L_x_21:
[----:B------:R-:W-:Y:S05]  /*0970*/  BRA.U !UP1, `(.L_x_18) ;  /* 0x00000001099c7547 */ /* 0x000fea000b800000 */
[----:B------:R-:W-:Y:S02]  /*0980*/  UISETP.NE.AND UP0, UPT, UR5, 0x1, UPT ;  /* 0x000000010500788c */ /* 0x000fe4000bf05270 */
[----:B------:R-:W-:-:S04]  /*0990*/  ULOP3.LUT UR4, UR6, 0x1, URZ, 0xc0, !UPT ;  /* 0x0000000106047892 */ /* 0x000fc8000f8ec0ff */
[----:B------:R-:W-:-:S03]  /*09a0*/  UISETP.NE.U32.AND UP1, UPT, UR4, 0x1, UPT ;  /* 0x000000010400788c */ /* 0x000fc6000bf25070 */
[----:B------:R-:W-:Y:S08]  /*09b0*/  BRA.U !UP0, `(.L_x_22) ;  /* 0x0000000108547547 */ /* 0x000ff0000b800000 */
[----:B------:R-:W0:Y:S08]  /*09c0*/  LDC.64 R8, c[0x0][0x398] ;  /* 0x0000e600ff087b82 */ /* 0x000e300000000a00 */
[----:B------:R-:W1:Y:S01]  /*09d0*/  LDC.64 R10, c[0x0][0x388] ;  /* 0x0000e200ff0a7b82 */ /* 0x000e620000000a00 */
[C---:B------:R-:W-:Y:S02]  /*09e0*/  IMAD R7, R4.reuse, R0, R3 ;  /* 0x0000000004077224 */ /* 0x040fe400078e0203 */
[----:B0-----:R-:W-:-:S05]  /*09f0*/  IMAD.WIDE.U32 R8, R4, 0x4, R8 ;  /* 0x0000000404087825 */ /* 0x001fca00078e0008 */
[----:B------:R-:W2:Y:S01]  /*0a00*/  LDG.E R5, desc[UR10][R8.64] ;  /* 0x0000000a08057981 */ /* 0x000ea2000c1e1900 */
[----:B-1----:R-:W-:-:S03]  /*0a10*/  IMAD.WIDE R10, R7, 0x4, R10 ;  /* 0x00000004070a7825 */ /* 0x002fc600078e020a */
[----:B------:R-:W3:Y:S01]  /*0a20*/  LDG.E R15, desc[UR10][R8.64+0x4] ;  /* 0x0000040a080f7981 */ /* 0x000ee2000c1e1900 */
[----:B------:R-:W-:-:S03]  /*0a30*/  IMAD.WIDE R12, R0, 0x4, R10 ;  /* 0x00000004000c7825 */ /* 0x000fc600078e020a */
[----:B------:R-:W4:Y:S04]  /*0a40*/  LDG.E R11, desc[UR10][R10.64] ;  /* 0x0000000a0a0b7981 */ /* 0x000f28000c1e1900 */
[----:B------:R-:W5:Y:S01]  /*0a50*/  LDG.E R13, desc[UR10][R12.64] ;  /* 0x0000000a0c0d7981 */ /* 0x000f62000c1e1900 */
[----:B------:R-:W-:Y:S01]  /*0a60*/  VIADD R4, R4, 0x2 ;  /* 0x0000000204047836 */ /* 0x000fe20000000000 */
[-C--:B--2---:R-:W-:Y:S02]  /*0a70*/  ISETP.NE.AND P0, PT, R5, R2.reuse, PT ;  /* 0x000000020500720c */ /* 0x084fe40003f05270 */
[----:B------:R-:W-:Y:S02]  /*0a80*/  IADD3 R5, PT, PT, R24, 0x1, RZ ;  /* 0x0000000118057810 */ /* 0x000fe40007ffe0ff */
[----:B---3--:R-:W-:-:S02]  /*0a90*/  ISETP.NE.AND P1, PT, R15, R2, PT ;  /* 0x000000020f00720c */ /* 0x008fc40003f25270 */
[----:B------:R-:W-:Y:S02]  /*0aa0*/  FSEL R7, RZ, 1, P0 ;  /* 0x3f800000ff077808 */ /* 0x000fe40000000000 */
[----:B------:R-:W-:-:S03]  /*0ab0*/  FSEL R8, RZ, 1, P1 ;  /* 0x3f800000ff087808 */ /* 0x000fc60000800000 */
[----:B----4-:R-:W-:Y:S02]  /*0ac0*/  FFMA R6, R11, R7, R6 ;  /* 0x000000070b067223 */ /* 0x010fe40000000006 */
[----:B------:R-:W-:Y:S02]  /*0ad0*/  @P0 IMAD.MOV R5, RZ, RZ, R24 ;  /* 0x000000ffff050224 */ /* 0x000fe400078e0218 */
[----:B-----5:R-:W-:Y:S02]  /*0ae0*/  FFMA R6, R13, R8, R6 ;  /* 0x000000080d067223 */ /* 0x020fe40000000006 */
[C---:B------:R-:W-:Y:S01]  /*0af0*/  VIADD R24, R5.reuse, 0x1 ;  /* 0x0000000105187836 */ /* 0x040fe20000000000 */
[----:B------:R-:W-:-:S07]  /*0b00*/  @P1 IADD3 R24, PT, PT, R5, RZ, RZ ;  /* 0x000000ff05181210 */ /* 0x000fce0007ffe0ff */
.L_x_22:
[----:B------:R-:W-:Y:S05]  /*0b10*/  BRA.U UP1, `(.L_x_18) ;  /* 0x0000000101347547 */ /* 0x000fea000b800000 */
[----:B------:R-:W0:Y:S08]  /*0b20*/  LDC.64 R8, c[0x0][0x398] ;  /* 0x0000e600ff087b82 */ /* 0x000e300000000a00 */
[----:B------:R-:W1:Y:S01]  /*0b30*/  LDC.64 R10, c[0x0][0x388] ;  /* 0x0000e200ff0a7b82 */ /* 0x000e620000000a00 */
[C---:B------:R-:W-:Y:S02]  /*0b40*/  IMAD R5, R4.reuse, R0, R3 ;  /* 0x0000000004057224 */ /* 0x040fe400078e0203 */
[----:B0-----:R-:W-:-:S06]  /*0b50*/  IMAD.WIDE.U32 R8, R4, 0x4, R8 ;  /* 0x0000000404087825 */ /* 0x001fcc00078e0008 */
[----:B------:R-:W2:Y:S01]  /*0b60*/  LDG.E R9, desc[UR10][R8.64] ;  /* 0x0000000a08097981 */ /* 0x000ea2000c1e1900 */
[----:B-1----:R-:W-:-:S06]  /*0b70*/  IMAD.WIDE R4, R5, 0x4, R10 ;  /* 0x0000000405047825 */ /* 0x002fcc00078e020a */
[----:B------:R-:W3:Y:S01]  /*0b80*/  LDG.E R5, desc[UR10][R4.64] ;  /* 0x0000000a04057981 */ /* 0x000ee2000c1e1900 */
[----:B------:R-:W-:Y:S01]  /*0b90*/  VIADD R0, R24, 0x1 ;  /* 0x0000000118007836 */ /* 0x000fe20000000000 */
[----:B--2---:R-:W-:-:S04]  /*0ba0*/  ISETP.NE.AND P0, PT, R9, R2, PT ;  /* 0x000000020900720c */ /* 0x004fc80003f05270 */
[----:B------:R-:W-:-:S05]  /*0bb0*/  FSEL R7, RZ, 1, P0 ;  /* 0x3f800000ff077808 */ /* 0x000fca0000000000 */
[----:B---3--:R-:W-:-:S04]  /*0bc0*/  FFMA R6, R5, R7, R6 ;  /* 0x0000000705067223 */ /* 0x008fc80000000006 */
[----:B------:R-:W-:-:S05]  /*0bd0*/  @P0 IADD3 R0, PT, PT, R24, RZ, RZ ;  /* 0x000000ff18000210 */ /* 0x000fca0007ffe0ff */
[----:B------:R-:W-:-:S07]  /*0be0*/  IMAD.MOV.U32 R24, RZ, RZ, R0 ;  /* 0x000000ffff187224 */ /* 0x000fce00078e0000 */
.L_x_18:
[----:B------:R-:W-:Y:S01]  /*0bf0*/  VIMNMX.U32 R24, PT, PT, R24, 0x1, !PT ;  /* 0x0000000118187848 */ /* 0x000fe20007fe0000 */
[----:B------:R-:W-:Y:S03]  /*0c00*/  BSSY.RECONVERGENT B0, `(.L_x_23) ;  /* 0x000000d000007945 */ /* 0x000fe60003800200 */
[----:B------:R-:W-:-:S04]  /*0c10*/  I2FP.F32.U32 R9, R24 ;  /* 0x0000001800097245 */ /* 0x000fc80000201000 */
[----:B------:R-:W0:Y:S08]  /*0c20*/  MUFU.RCP R5, R9 ;  /* 0x0000000900057308 */ /* 0x000e300000001000 */
[----:B------:R-:W1:Y:S01]  /*0c30*/  FCHK P0, R6, R9 ;  /* 0x0000000906007302 */ /* 0x000e620000000000 */
[----:B0-----:R-:W-:-:S04]  /*0c40*/  FFMA R0, -R9, R5, 1 ;  /* 0x3f80000009007423 */ /* 0x001fc80000000105 */
[----:B------:R-:W-:-:S04]  /*0c50*/  FFMA R5, R5, R0, R5 ;  /* 0x0000000005057223 */ /* 0x000fc80000000005 */
[----:B------:R-:W-:-:S04]  /*0c60*/  FFMA R0, R5, R6, RZ ;  /* 0x0000000605007223 */ /* 0x000fc800000000ff */
[----:B------:R-:W-:-:S04]  /*0c70*/  FFMA R7, -R9, R0, R6 ;  /* 0x0000000009077223 */ /* 0x000fc80000000106 */
[----:B------:R-:W-:Y:S01]  /*0c80*/  FFMA R7, R5, R7, R0 ;  /* 0x0000000705077223 */ /* 0x000fe20000000000 */
[----:B-1----:R-:W-:Y:S06]  /*0c90*/  @!P0 BRA `(.L_x_24) ;  /* 0x00000000000c8947 */ /* 0x002fec0003800000 */
[----:B------:R-:W-:-:S07]  /*0ca0*/  MOV R4, 0xcc0 ;  /* 0x00000cc000047802 */ /* 0x000fce0000000f00 */
[----:B------:R-:W-:Y:S05]  /*0cb0*/  CALL.REL.NOINC `($__internal_0_$__cuda_sm3x_div_rn_noftz_f32_slowpath) ;  /* 0x0000000000207944 */ /* 0x000fea0003c00000 */
[----:B------:R-:W-:-:S07]  /*0cc0*/  IMAD.MOV.U32 R7, RZ, RZ, R0 ;  /* 0x000000ffff077224 */ /* 0x000fce00078e0000 */
.L_x_24:
[----:B------:R-:W-:Y:S05]  /*0cd0*/  BSYNC.RECONVERGENT B0 ;  /* 0x0000000000007941 */ /* 0x000fea0003800200 */
.L_x_23:
[----:B------:R-:W0:Y:S01]  /*0ce0*/  LDC.64 R4, c[0x0][0x3a8] ;  /* 0x0000ea00ff047b82 */ /* 0x000e220000000a00 */
[----:B------:R-:W1:Y:S02]  /*0cf0*/  LDCU UR4, c[0x0][0x380] ;  /* 0x00007000ff0477ac */ /* 0x000e640008000800 */
[----:B-1----:R-:W-:-:S04]  /*0d00*/  IMAD R3, R2, UR4, R3 ;  /* 0x0000000402037c24 */ /* 0x002fc8000f8e0203 */
[----:B0-----:R-:W-:-:S05]  /*0d10*/  IMAD.WIDE R2, R3, 0x4, R4 ;  /* 0x0000000403027825 */ /* 0x001fca00078e0204 */
[----:B------:R-:W-:Y:S01]  /*0d20*/  STG.E desc[UR10][R2.64], R7 ;  /* 0x0000000702007986 */ /* 0x000fe2000c10190a */
[----:B------:R-:W-:Y:S05]  /*0d30*/  EXIT ;  /* 0x000000000000794d */ /* 0x000fea0003800000 */
        .weak           $__internal_0_$__cuda_sm3x_div_rn_noftz_f32_slowpath
        .type           $__internal_0_$__cuda_sm3x_div_rn_noftz_f32_slowpath,@function
        .size           $__internal_0_$__cuda_sm3x_div_rn_noftz_f32_slowpath,(.L_x_37 - $__internal_0_$__cuda_sm3x_div_rn_noftz_f32_slowpath)
$__internal_0_$__cuda_sm3x_div_rn_noftz_f32_slowpath:
[--C-:B------:R-:W-:Y:S01]  /*0d40*/  SHF.R.U32.HI R5, RZ, 0x17, R9.reuse ;  /* 0x00000017ff057819 */ /* 0x100fe20000011609 */
[----:B------:R-:W-:Y:S01]  /*0d50*/  BSSY.RECONVERGENT B1, `(.L_x_25) ;  /* 0x0000064000017945 */ /* 0x000fe20003800200 */
[----:B------:R-:W-:Y:S02]  /*0d60*/  SHF.R.U32.HI R0, RZ, 0x17, R6 ;  /* 0x00000017ff007819 */ /* 0x000fe40000011606 */
[----:B------:R-:W-:Y:S01]  /*0d70*/  LOP3.LUT R12, R5, 0xff, RZ, 0xc0, !PT ;  /* 0x000000ff050c7812 */ /* 0x000fe200078ec0ff */
[----:B------:R-:W-:Y:S01]  /*0d80*/  IMAD.MOV.U32 R5, RZ, RZ, R9 ;  /* 0x000000ffff057224 */ /* 0x000fe200078e0009 */
[----:B------:R-:W-:Y:S02]  /*0d90*/  LOP3.LUT R10, R0, 0xff, RZ, 0xc0, !PT ;  /* 0x000000ff000a7812 */ /* 0x000fe400078ec0ff */
[----:B------:R-:W-:-:S03]  /*0da0*/  IADD3 R11, PT, PT, R12, -0x1, RZ ;  /* 0xffffffff0c0b7810 */ /* 0x000fc60007ffe0ff */
[----:B------:R-:W-:Y:S01]  /*0db0*/  VIADD R8, R10, 0xffffffff ;  /* 0xffffffff0a087836 */ /* 0x000fe20000000000 */
[----:B------:R-:W-:-:S04]  /*0dc0*/  ISETP.GT.U32.AND P0, PT, R11, 0xfd, PT ;  /* 0x000000fd0b00780c */ /* 0x000fc80003f04070 */
[----:B------:R-:W-:-:S13]  /*0dd0*/  ISETP.GT.U32.OR P0, PT, R8, 0xfd, P0 ;  /* 0x000000fd0800780c */ /* 0x000fda0000704470 */
[----:B------:R-:W-:Y:S01]  /*0de0*/  @!P0 MOV R7, RZ ;  /* 0x000000ff00078202 */ /* 0x000fe20000000f00 */
[----:B------:R-:W-:Y:S06]  /*0df0*/  @!P0 BRA `(.L_x_26) ;  /* 0x0000000000608947 */ /* 0x000fec0003800000 */
[----:B------:R-:W-:Y:S01]  /*0e00*/  FSETP.GTU.FTZ.AND P0, PT, |R6|, +INF , PT ;  /* 0x7f8000000600780b */ /* 0x000fe20003f1c200 */
[----:B------:R-:W-:Y:S01]  /*0e10*/  IMAD.MOV.U32 R0, RZ, RZ, R9 ;  /* 0x000000ffff007224 */ /* 0x000fe200078e0009 */
[----:B------:R-:W-:-:S04]  /*0e20*/  FSETP.GTU.FTZ.AND P1, PT, |R9|, +INF , PT ;  /* 0x7f8000000900780b */ /* 0x000fc80003f3c200 */
[----:B------:R-:W-:-:S13]  /*0e30*/  PLOP3.LUT P0, PT, P0, P1, PT, 0xf8, 0x8f ;  /* 0x00000000008f781c */ /* 0x000fda0000703f70 */
[----:B------:R-:W-:Y:S05]  /*0e40*/  @P0 BRA `(.L_x_27) ;  /* 0x00000004004c0947 */ /* 0x000fea0003800000 */
[----:B------:R-:W-:-:S13]  /*0e50*/  LOP3.LUT P0, RZ, R5, 0x7fffffff, R6, 0xc8, !PT ;  /* 0x7fffffff05ff7812 */ /* 0x000fda000780c806 */
[----:B------:R-:W-:Y:S05]  /*0e60*/  @!P0 BRA `(.L_x_28) ;  /* 0x00000004003c8947 */ /* 0x000fea0003800000 */
[----:B------:R-:W-:Y:S02]  /*0e70*/  FSETP.NEU.FTZ.AND P1, PT, |R6|, +INF , PT ;  /* 0x7f8000000600780b */ /* 0x000fe40003f3d200 */
[----:B------:R-:W-:Y:S02]  /*0e80*/  FSETP.NEU.FTZ.AND P2, PT, |R0|, +INF , PT ;  /* 0x7f8000000000780b */ /* 0x000fe40003f5d200 */
[----:B------:R-:W-:-:S11]  /*0e90*/  FSETP.NEU.FTZ.AND P0, PT, |R6|, +INF , PT ;  /* 0x7f8000000600780b */ /* 0x000fd60003f1d200 */
[----:B------:R-:W-:Y:S05]  /*0ea0*/  @!P2 BRA !P1, `(.L_x_28) ;  /* 0x00000004002ca947 */ /* 0x000fea0004800000 */
[----:B------:R-:W-:-:S04]  /*0eb0*/  LOP3.LUT P1, RZ, R6, 0x7fffffff, RZ, 0xc0, !PT ;  /* 0x7fffffff06ff7812 */ /* 0x000fc8000782c0ff */
[----:B------:R-:W-:-:S13]  /*0ec0*/  PLOP3.LUT P1, PT, P2, P1, PT, 0x2f, 0xf2 ;  /* 0x0000000000f2781c */ /* 0x000fda0001722577 */
[----:B------:R-:W-:Y:S05]  /*0ed0*/  @P1 BRA `(.L_x_29) ;  /* 0x0000000400181947 */ /* 0x000fea0003800000 */
[----:B------:R-:W-:-:S04]  /*0ee0*/  LOP3.LUT P1, RZ, R5, 0x7fffffff, RZ, 0xc0, !PT ;  /* 0x7fffffff05ff7812 */ /* 0x000fc8000782c0ff */
[----:B------:R-:W-:-:S13]  /*0ef0*/  PLOP3.LUT P0, PT, P0, P1, PT, 0x2f, 0xf2 ;  /* 0x0000000000f2781c */ /* 0x000fda0000702577 */
[----:B------:R-:W-:Y:S05]  /*0f00*/  @P0 BRA `(.L_x_30) ;  /* 0x0000000400000947 */ /* 0x000fea0003800000 */
[----:B------:R-:W-:Y:S02]  /*0f10*/  ISETP.GE.AND P0, PT, R8, RZ, PT ;  /* 0x000000ff0800720c */ /* 0x000fe40003f06270 */
[----:B------:R-:W-:-:S11]  /*0f20*/  ISETP.GE.AND P1, PT, R11, RZ, PT ;  /* 0x000000ff0b00720c */ /* 0x000fd60003f26270 */
[----:B------:R-:W-:Y:S01]  /*0f30*/  @P0 IMAD.MOV.U32 R7, RZ, RZ, RZ ;  /* 0x000000ffff070224 */ /* 0x000fe200078e00ff */
[----:B------:R-:W-:Y:S01]  /*0f40*/  @!P0 MOV R7, 0xffffffc0 ;  /* 0xffffffc000078802 */ /* 0x000fe20000000f00 */
[----:B------:R-:W-:Y:S01]  /*0f50*/  @!P0 FFMA R6, R6, 1.84467440737095516160e+19, RZ ;  /* 0x5f80000006068823 */ /* 0x000fe200000000ff */
[----:B------:R-:W-:-:S03]  /*0f60*/  @!P1 FFMA R5, R0, 1.84467440737095516160e+19, RZ ;  /* 0x5f80000000059823 */ /* 0x000fc600000000ff */
[----:B------:R-:W-:-:S07]  /*0f70*/  @!P1 VIADD R7, R7, 0x40 ;  /* 0x0000004007079836 */ /* 0x000fce0000000000 */
.L_x_26:
[----:B------:R-:W-:Y:S01]  /*0f80*/  LEA R0, R12, 0xc0800000, 0x17 ;  /* 0xc08000000c007811 */ /* 0x000fe200078eb8ff */
[----:B------:R-:W-:Y:S04]  /*0f90*/  BSSY.RECONVERGENT B2, `(.L_x_31) ;  /* 0x0000036000027945 */ /* 0x000fe80003800200 */
[----:B------:R-:W-:Y:S01]  /*0fa0*/  IMAD.IADD R8, R5, 0x1, -R0 ;  /* 0x0000000105087824 */ /* 0x000fe200078e0a00 */
[----:B------:R-:W-:-:S03]  /*0fb0*/  IADD3 R5, PT, PT, R10, -0x7f, RZ ;  /* 0xffffff810a057810 */ /* 0x000fc60007ffe0ff */
[----:B------:R-:W0:Y:S01]  /*0fc0*/  MUFU.RCP R9, R8 ;  /* 0x0000000800097308 */ /* 0x000e220000001000 */
[----:B------:R-:W-:Y:S01]  /*0fd0*/  FADD.FTZ R11, -R8, -RZ ;  /* 0x800000ff080b7221 */ /* 0x000fe20000010100 */
[----:B------:R-:W-:-:S03]  /*0fe0*/  IMAD R0, R5, -0x800000, R6 ;  /* 0xff80000005007824 */ /* 0x000fc600078e0206 */
[----:B0-----:R-:W-:-:S04]  /*0ff0*/  FFMA R10, R9, R11, 1 ;  /* 0x3f800000090a7423 */ /* 0x001fc8000000000b */
[----:B------:R-:W-:-:S04]  /*1000*/  FFMA R13, R9, R10, R9 ;  /* 0x0000000a090d7223 */ /* 0x000fc80000000009 */
[----:B------:R-:W-:-:S04]  /*1010*/  FFMA R6, R0, R13, RZ ;  /* 0x0000000d00067223 */ /* 0x000fc800000000ff */
[----:B------:R-:W-:-:S04]  /*1020*/  FFMA R9, R11, R6, R0 ;  /* 0x000000060b097223 */ /* 0x000fc80000000000 */
[----:B------:R-:W-:Y:S01]  /*1030*/  FFMA R10, R13, R9, R6 ;  /* 0x000000090d0a7223 */ /* 0x000fe20000000006 */
[----:B------:R-:W-:-:S03]  /*1040*/  IADD3 R6, PT, PT, R5, 0x7f, -R12 ;  /* 0x0000007f05067810 */ /* 0x000fc60007ffe80c */
[----:B------:R-:W-:Y:S02]  /*1050*/  FFMA R11, R11, R10, R0 ;  /* 0x0000000a0b0b7223 */ /* 0x000fe40000000000 */
[----:B------:R-:W-:Y:S02]  /*1060*/  IMAD.IADD R6, R6, 0x1, R7 ;  /* 0x0000000106067824 */ /* 0x000fe400078e0207 */
[----:B------:R-:W-:-:S05]  /*1070*/  FFMA R0, R13, R11, R10 ;  /* 0x0000000b0d007223 */ /* 0x000fca000000000a */
[----:B------:R-:W-:-:S04]  /*1080*/  SHF.R.U32.HI R5, RZ, 0x17, R0 ;  /* 0x00000017ff057819 */ /* 0x000fc80000011600 */
[----:B------:R-:W-:-:S05]  /*1090*/  LOP3.LUT R5, R5, 0xff, RZ, 0xc0, !PT ;  /* 0x000000ff05057812 */ /* 0x000fca00078ec0ff */
[----:B------:R-:W-:-:S05]  /*10a0*/  IMAD.IADD R9, R5, 0x1, R6 ;  /* 0x0000000105097824 */ /* 0x000fca00078e0206 */
[----:B------:R-:W-:-:S04]  /*10b0*/  IADD3 R5, PT, PT, R9, -0x1, RZ ;  /* 0xffffffff09057810 */ /* 0x000fc80007ffe0ff */
[----:B------:R-:W-:-:S13]  /*10c0*/  ISETP.GE.U32.AND P0, PT, R5, 0xfe, PT ;  /* 0x000000fe0500780c */ /* 0x000fda0003f06070 */
[----:B------:R-:W-:Y:S05]  /*10d0*/  @!P0 BRA `(.L_x_32) ;  /* 0x0000000000808947 */ /* 0x000fea0003800000 */
[----:B------:R-:W-:-:S13]  /*10e0*/  ISETP.GT.AND P0, PT, R9, 0xfe, PT ;  /* 0x000000fe0900780c */ /* 0x000fda0003f04270 */
[----:B------:R-:W-:Y:S05]  /*10f0*/  @P0 BRA `(.L_x_33) ;  /* 0x00000000006c0947 */ /* 0x000fea0003800000 */
[----:B------:R-:W-:-:S13]  /*1100*/  ISETP.GE.AND P0, PT, R9, 0x1, PT ;  /* 0x000000010900780c */ /* 0x000fda0003f06270 */
[----:B------:R-:W-:Y:S05]  /*1110*/  @P0 BRA `(.L_x_34) ;  /* 0x0000000000740947 */ /* 0x000fea0003800000 */
[----:B------:R-:W-:Y:S02]  /*1120*/  ISETP.GE.AND P0, PT, R9, -0x18, PT ;  /* 0xffffffe80900780c */ /* 0x000fe40003f06270 */
[----:B------:R-:W-:-:S11]  /*1130*/  LOP3.LUT R0, R0, 0x80000000, RZ, 0xc0, !PT ;  /* 0x8000000000007812 */ /* 0x000fd600078ec0ff */
[----:B------:R-:W-:Y:S05]  /*1140*/  @!P0 BRA `(.L_x_34) ;  /* 0x0000000000688947 */ /* 0x000fea0003800000 */
[-CC-:B------:R-:W-:Y:S01]  /*1150*/  FFMA.RZ R5, R13, R11.reuse, R10.reuse ;  /* 0x0000000b0d057223 */ /* 0x180fe2000000c00a */
[----:B------:R-:W-:Y:S02]  /*1160*/  VIADD R8, R9, 0x20 ;  /* 0x0000002009087836 */ /* 0x000fe40000000000 */
[-CC-:B------:R-:W-:Y:S01]  /*1170*/  FFMA.RM R6, R13, R11.reuse, R10.reuse ;  /* 0x0000000b0d067223 */ /* 0x180fe2000000400a */
[----:B------:R-:W-:Y:S02]  /*1180*/  ISETP.NE.AND P2, PT, R9, RZ, PT ;  /* 0x000000ff0900720c */ /* 0x000fe40003f45270 */
[----:B------:R-:W-:Y:S01]  /*1190*/  LOP3.LUT R7, R5, 0x7fffff, RZ, 0xc0, !PT ;  /* 0x007fffff05077812 */ /* 0x000fe200078ec0ff */
[----:B------:R-:W-:Y:S01]  /*11a0*/  FFMA.RP R5, R13, R11, R10 ;  /* 0x0000000b0d057223 */ /* 0x000fe2000000800a */
[----:B------:R-:W-:Y:S01]  /*11b0*/  ISETP.NE.AND P1, PT, R9, RZ, PT ;  /* 0x000000ff0900720c */ /* 0x000fe20003f25270 */
[----:B------:R-:W-:Y:S01]  /*11c0*/  IMAD.MOV R9, RZ, RZ, -R9 ;  /* 0x000000ffff097224 */ /* 0x000fe200078e0a09 */
[----:B------:R-:W-:-:S02]  /*11d0*/  LOP3.LUT R7, R7, 0x800000, RZ, 0xfc, !PT ;  /* 0x0080000007077812 */ /* 0x000fc400078efcff */
[----:B------:R-:W-:Y:S02]  /*11e0*/  FSETP.NEU.FTZ.AND P0, PT, R5, R6, PT ;  /* 0x000000060500720b */ /* 0x000fe40003f1d000 */
[----:B------:R-:W-:Y:S02]  /*11f0*/  SHF.L.U32 R8, R7, R8, RZ ;  /* 0x0000000807087219 */ /* 0x000fe400000006ff */
[----:B------:R-:W-:Y:S02]  /*1200*/  SEL R6, R9, RZ, P2 ;  /* 0x000000ff09067207 */ /* 0x000fe40001000000 */
[----:B------:R-:W-:Y:S02]  /*1210*/  ISETP.NE.AND P1, PT, R8, RZ, P1 ;  /* 0x000000ff0800720c */ /* 0x000fe40000f25270 */
[----:B------:R-:W-:Y:S02]  /*1220*/  SHF.R.U32.HI R6, RZ, R6, R7 ;  /* 0x00000006ff067219 */ /* 0x000fe40000011607 */
[----:B------:R-:W-:-:S02]  /*1230*/  PLOP3.LUT P0, PT, P0, P1, PT, 0xf8, 0x8f ;  /* 0x00000000008f781c */ /* 0x000fc40000703f70 */
[----:B------:R-:W-:Y:S02]  /*1240*/  SHF.R.U32.HI R8, RZ, 0x1, R6 ;  /* 0x00000001ff087819 */ /* 0x000fe40000011606 */
[----:B------:R-:W-:-:S04]  /*1250*/  SEL R5, RZ, 0x1, !P0 ;  /* 0x00000001ff057807 */ /* 0x000fc80004000000 */
[----:B------:R-:W-:-:S04]  /*1260*/  LOP3.LUT R5, R5, 0x1, R8, 0xf8, !PT ;  /* 0x0000000105057812 */ /* 0x000fc800078ef808 */
[----:B------:R-:W-:-:S04]  /*1270*/  LOP3.LUT R5, R5, R6, RZ, 0xc0, !PT ;  /* 0x0000000605057212 */ /* 0x000fc800078ec0ff */
[----:B------:R-:W-:-:S04]  /*1280*/  IADD3 R5, PT, PT, R8, R5, RZ ;  /* 0x0000000508057210 */ /* 0x000fc80007ffe0ff */
[----:B------:R-:W-:Y:S01]  /*1290*/  LOP3.LUT R0, R5, R0, RZ, 0xfc, !PT ;  /* 0x0000000005007212 */ /* 0x000fe200078efcff */
[----:B------:R-:W-:Y:S06]  /*12a0*/  BRA `(.L_x_34) ;  /* 0x0000000000107947 */ /* 0x000fec0003800000 */
.L_x_33:
[----:B------:R-:W-:-:S04]  /*12b0*/  LOP3.LUT R0, R0, 0x80000000, RZ, 0xc0, !PT ;  /* 0x8000000000007812 */ /* 0x000fc800078ec0ff */
[----:B------:R-:W-:Y:S01]  /*12c0*/  LOP3.LUT R0, R0, 0x7f800000, RZ, 0xfc, !PT ;  /* 0x7f80000000007812 */ /* 0x000fe200078efcff */
[----:B------:R-:W-:Y:S06]  /*12d0*/  BRA `(.L_x_34) ;  /* 0x0000000000047947 */ /* 0x000fec0003800000 */
.L_x_32:
[----:B------:R-:W-:-:S07]  /*12e0*/  IMAD R0, R6, 0x800000, R0 ;  /* 0x0080000006007824 */ /* 0x000fce00078e0200 */
.L_x_34:
[----:B------:R-:W-:Y:S05]  /*12f0*/  BSYNC.RECONVERGENT B2 ;  /* 0x0000000000027941 */ /* 0x000fea0003800200 */
.L_x_31:
[----:B------:R-:W-:Y:S05]  /*1300*/  BRA `(.L_x_35) ;  /* 0x0000000000207947 */ /* 0x000fea0003800000 */
.L_x_30:
[----:B------:R-:W-:-:S04]  /*1310*/  LOP3.LUT R0, R5, 0x80000000, R6, 0x48, !PT ;  /* 0x8000000005007812 */ /* 0x000fc800078e4806 */
[----:B------:R-:W-:Y:S01]  /*1320*/  LOP3.LUT R0, R0, 0x7f800000, RZ, 0xfc, !PT ;  /* 0x7f80000000007812 */ /* 0x000fe200078efcff */
[----:B------:R-:W-:Y:S06]  /*1330*/  BRA `(.L_x_35) ;  /* 0x0000000000147947 */ /* 0x000fec0003800000 */
.L_x_29:
[----:B------:R-:W-:Y:S01]  /*1340*/  LOP3.LUT R0, R5, 0x80000000, R6, 0x48, !PT ;  /* 0x8000000005007812 */ /* 0x000fe200078e4806 */
[----:B------:R-:W-:Y:S06]  /*1350*/  BRA `(.L_x_35) ;  /* 0x00000000000c7947 */ /* 0x000fec0003800000 */
.L_x_28:
[----:B------:R-:W0:Y:S01]  /*1360*/  MUFU.RSQ R0, -QNAN ;  /* 0xffc0000000007908 */ /* 0x000e220000001400 */
[----:B------:R-:W-:Y:S05]  /*1370*/  BRA `(.L_x_35) ;  /* 0x0000000000047947 */ /* 0x000fea0003800000 */
.L_x_27:
[----:B------:R-:W-:-:S07]  /*1380*/  FADD.FTZ R0, R6, R0 ;  /* 0x0000000006007221 */ /* 0x000fce0000010000 */
.L_x_35:
[----:B------:R-:W-:Y:S05]  /*1390*/  BSYNC.RECONVERGENT B1 ;  /* 0x0000000000017941 */ /* 0x000fea0003800200 */
.L_x_25:
[----:B------:R-:W-:-:S04]  /*13a0*/  HFMA2 R5, -RZ, RZ, 0, 0 ;  /* 0x00000000ff057431 */ /* 0x000fc800000001ff */
[----:B0-----:R-:W-:Y:S05]  /*13b0*/  RET.REL.NODEC R4 `(_Z23kmeansKernelFindCenters6Matrix5LabelS_) ;  /* 0xffffffec04107950 */ /* 0x001fea0003c3ffff */
.L_x_36:
        /* <DEDUP_REMOVED lines=12> */
.L_x_37:


//--------------------- .nv.shared.reserved.0     --------------------------
	.section	.nv.shared.reserved.0,"aw",@nobits
	.weak		__nv_reservedSMEM_offset_0_alias
	.size		__nv_reservedSMEM_offset_0_alias, 0, 64
	.other		__nv_reservedSMEM_offset_0_alias,@"STO_CUDA_RESERVED_SHARED STV_DEFAULT"
__nv_reservedSMEM_offset_0_alias:
	.zero		0
	.zero		64


//--------------------- .nv.constant0._Z24KmeansKernelFindClusters6MatrixS_5Label --------------------------
	.section	.nv.constant0._Z24KmeansKernelFindClusters6MatrixS_5Label,"a",@progbits
	.sectionflags	@""
	.align	4
.nv.constant0._Z24KmeansKernelFindClusters6MatrixS_5Label:
	.zero		944


//--------------------- .nv.constant0._Z23kmeansKernelFindCenters6Matrix5LabelS_ --------------------------
	.section	.nv.constant0._Z23kmeansKernelFindCenters6Matrix5LabelS_,"a",@progbits
	.sectionflags	@""
	.align	4
.nv.constant0._Z23kmeansKernelFindCenters6Matrix5LabelS_:
	.zero		944


//--------------------- SYMBOLS --------------------------

	.type		.nv.reservedSmem.offset0,@object
	.size		.nv.reservedSmem.offset0,0x4
